//
// Generated by NVIDIA NVVM Compiler
//
// Compiler Build ID: CL-36424714
// Cuda compilation tools, release 13.0, V13.0.88
// Based on NVVM 20.0.0
//

.version 9.0
.target sm_100
.address_size 64

	// .globl	_Z21bandwidth_read_kernelPK7Vec4U32Pmmi
// _ZZ21bandwidth_read_kernelPK7Vec4U32PmmiE14block_checksum has been demoted
// _ZZ11gemm_kernelPKfS0_PfiiiE2As has been demoted
// _ZZ11gemm_kernelPKfS0_PfiiiE2Bs has been demoted

.visible .entry _Z21bandwidth_read_kernelPK7Vec4U32Pmmi(
	.param .u64 .ptr .align 1 _Z21bandwidth_read_kernelPK7Vec4U32Pmmi_param_0,
	.param .u64 .ptr .align 1 _Z21bandwidth_read_kernelPK7Vec4U32Pmmi_param_1,
	.param .u64 _Z21bandwidth_read_kernelPK7Vec4U32Pmmi_param_2,
	.param .u32 _Z21bandwidth_read_kernelPK7Vec4U32Pmmi_param_3
)
{
	.reg .pred 	%p<20>;
	.reg .b32 	%r<83>;
	.reg .b64 	%rd<189>;
	// demoted variable
	.shared .align 8 .b8 _ZZ21bandwidth_read_kernelPK7Vec4U32PmmiE14block_checksum[2048];
	ld.param.u64 	%rd52, [_Z21bandwidth_read_kernelPK7Vec4U32Pmmi_param_0];
	ld.param.u64 	%rd49, [_Z21bandwidth_read_kernelPK7Vec4U32Pmmi_param_1];
	ld.param.u64 	%rd50, [_Z21bandwidth_read_kernelPK7Vec4U32Pmmi_param_2];
	ld.param.u32 	%r33, [_Z21bandwidth_read_kernelPK7Vec4U32Pmmi_param_3];
	cvta.to.global.u64 	%rd1, %rd52;
	mov.u32 	%r1, %ctaid.x;
	mov.u32 	%r2, %ntid.x;
	mov.u32 	%r3, %tid.x;
	mad.lo.s32 	%r34, %r1, %r2, %r3;
	cvt.u64.u32 	%rd2, %r34;
	mov.u32 	%r35, %nctaid.x;
	mul.lo.s32 	%r36, %r35, %r2;
	cvt.u64.u32 	%rd3, %r36;
	setp.lt.s32 	%p1, %r33, 1;
	mov.b64 	%rd169, 0;
	@%p1 bra 	$L__BB0_17;
	and.b32  	%r4, %r33, 3;
	setp.lt.u32 	%p2, %r33, 4;
	mov.b64 	%rd169, 0;
	mov.b32 	%r74, 0;
	@%p2 bra 	$L__BB0_12;
	and.b32  	%r74, %r33, 2147483644;
	neg.s32 	%r73, %r74;
	shl.b64 	%rd4, %rd3, 2;
	shl.b64 	%rd56, %rd3, 4;
	add.s64 	%rd5, %rd1, %rd56;
	shl.b64 	%rd166, %rd2, 4;
	shl.b64 	%rd57, %rd3, 5;
	add.s64 	%rd7, %rd1, %rd57;
	mul.lo.s64 	%rd8, %rd3, 3;
	mad.lo.s64 	%rd9, %rd3, 48, %rd1;
	mov.b64 	%rd169, 0;
	mov.u64 	%rd167, %rd2;
$L__BB0_3:
	.pragma "nounroll";
	setp.ge.u64 	%p3, %rd167, %rd50;
	@%p3 bra 	$L__BB0_5;
	add.s64 	%rd58, %rd1, %rd166;
	ld.global.nc.v4.u32 	{%r38, %r39, %r40, %r41}, [%rd58];
	cvt.u64.u32 	%rd59, %r38;
	xor.b64  	%rd60, %rd169, %rd59;
	cvt.u64.u32 	%rd61, %r39;
	add.s64 	%rd62, %rd60, %rd61;
	cvt.u64.u32 	%rd63, %r40;
	xor.b64  	%rd64, %rd62, %rd63;
	cvt.u64.u32 	%rd65, %r41;
	add.s64 	%rd169, %rd64, %rd65;
$L__BB0_5:
	add.s64 	%rd66, %rd3, %rd167;
	setp.ge.u64 	%p4, %rd66, %rd50;
	@%p4 bra 	$L__BB0_7;
	add.s64 	%rd67, %rd5, %rd166;
	ld.global.nc.v4.u32 	{%r42, %r43, %r44, %r45}, [%rd67];
	cvt.u64.u32 	%rd68, %r42;
	xor.b64  	%rd69, %rd169, %rd68;
	cvt.u64.u32 	%rd70, %r43;
	add.s64 	%rd71, %rd69, %rd70;
	cvt.u64.u32 	%rd72, %r44;
	xor.b64  	%rd73, %rd71, %rd72;
	cvt.u64.u32 	%rd74, %r45;
	add.s64 	%rd169, %rd73, %rd74;
$L__BB0_7:
	shl.b64 	%rd75, %rd3, 1;
	add.s64 	%rd76, %rd75, %rd167;
	setp.ge.u64 	%p5, %rd76, %rd50;
	@%p5 bra 	$L__BB0_9;
	add.s64 	%rd77, %rd7, %rd166;
	ld.global.nc.v4.u32 	{%r46, %r47, %r48, %r49}, [%rd77];
	cvt.u64.u32 	%rd78, %r46;
	xor.b64  	%rd79, %rd169, %rd78;
	cvt.u64.u32 	%rd80, %r47;
	add.s64 	%rd81, %rd79, %rd80;
	cvt.u64.u32 	%rd82, %r48;
	xor.b64  	%rd83, %rd81, %rd82;
	cvt.u64.u32 	%rd84, %r49;
	add.s64 	%rd169, %rd83, %rd84;
$L__BB0_9:
	add.s64 	%rd85, %rd8, %rd167;
	setp.ge.u64 	%p6, %rd85, %rd50;
	@%p6 bra 	$L__BB0_11;
	add.s64 	%rd86, %rd9, %rd166;
	ld.global.nc.v4.u32 	{%r50, %r51, %r52, %r53}, [%rd86];
	cvt.u64.u32 	%rd87, %r50;
	xor.b64  	%rd88, %rd169, %rd87;
	cvt.u64.u32 	%rd89, %r51;
	add.s64 	%rd90, %rd88, %rd89;
	cvt.u64.u32 	%rd91, %r52;
	xor.b64  	%rd92, %rd90, %rd91;
	cvt.u64.u32 	%rd93, %r53;
	add.s64 	%rd169, %rd92, %rd93;
$L__BB0_11:
	add.s32 	%r73, %r73, 4;
	add.s64 	%rd167, %rd167, %rd4;
	shl.b64 	%rd94, %rd3, 6;
	add.s64 	%rd166, %rd166, %rd94;
	setp.ne.s32 	%p7, %r73, 0;
	@%p7 bra 	$L__BB0_3;
$L__BB0_12:
	setp.eq.s32 	%p8, %r4, 0;
	@%p8 bra 	$L__BB0_17;
	cvt.u64.u32 	%rd95, %r74;
	mad.lo.s64 	%rd175, %rd95, %rd3, %rd2;
	shl.b64 	%rd96, %rd175, 4;
	add.s64 	%rd176, %rd1, %rd96;
	shl.b64 	%rd27, %rd3, 4;
	neg.s32 	%r75, %r4;
$L__BB0_14:
	.pragma "nounroll";
	setp.ge.u64 	%p9, %rd175, %rd50;
	@%p9 bra 	$L__BB0_16;
	ld.global.nc.v4.u32 	{%r54, %r55, %r56, %r57}, [%rd176];
	cvt.u64.u32 	%rd97, %r54;
	xor.b64  	%rd98, %rd169, %rd97;
	cvt.u64.u32 	%rd99, %r55;
	add.s64 	%rd100, %rd98, %rd99;
	cvt.u64.u32 	%rd101, %r56;
	xor.b64  	%rd102, %rd100, %rd101;
	cvt.u64.u32 	%rd103, %r57;
	add.s64 	%rd169, %rd102, %rd103;
$L__BB0_16:
	add.s64 	%rd176, %rd176, %rd27;
	add.s64 	%rd175, %rd175, %rd3;
	add.s32 	%r75, %r75, 1;
	setp.ne.s32 	%p10, %r75, 0;
	@%p10 bra 	$L__BB0_14;
$L__BB0_17:
	shl.b32 	%r58, %r3, 3;
	mov.u32 	%r59, _ZZ21bandwidth_read_kernelPK7Vec4U32PmmiE14block_checksum;
	add.s32 	%r60, %r59, %r58;
	st.shared.u64 	[%r60], %rd169;
	bar.sync 	0;
	setp.ne.s32 	%p11, %r3, 0;
	@%p11 bra 	$L__BB0_31;
	and.b32  	%r13, %r2, 15;
	setp.lt.u32 	%p12, %r2, 16;
	mov.b64 	%rd188, 0;
	mov.b32 	%r79, 0;
	@%p12 bra 	$L__BB0_21;
	and.b32  	%r79, %r2, 2032;
	add.s32 	%r76, %r59, 64;
	and.b32  	%r64, %r2, -16;
	neg.s32 	%r77, %r64;
	mov.b64 	%rd188, 0;
$L__BB0_20:
	.pragma "nounroll";
	ld.shared.u64 	%rd107, [%r76+-64];
	xor.b64  	%rd108, %rd107, %rd188;
	ld.shared.u64 	%rd109, [%r76+-56];
	xor.b64  	%rd110, %rd109, %rd108;
	ld.shared.u64 	%rd111, [%r76+-48];
	xor.b64  	%rd112, %rd111, %rd110;
	ld.shared.u64 	%rd113, [%r76+-40];
	xor.b64  	%rd114, %rd113, %rd112;
	ld.shared.u64 	%rd115, [%r76+-32];
	xor.b64  	%rd116, %rd115, %rd114;
	ld.shared.u64 	%rd117, [%r76+-24];
	xor.b64  	%rd118, %rd117, %rd116;
	ld.shared.u64 	%rd119, [%r76+-16];
	xor.b64  	%rd120, %rd119, %rd118;
	ld.shared.u64 	%rd121, [%r76+-8];
	xor.b64  	%rd122, %rd121, %rd120;
	ld.shared.u64 	%rd123, [%r76];
	xor.b64  	%rd124, %rd123, %rd122;
	ld.shared.u64 	%rd125, [%r76+8];
	xor.b64  	%rd126, %rd125, %rd124;
	ld.shared.u64 	%rd127, [%r76+16];
	xor.b64  	%rd128, %rd127, %rd126;
	ld.shared.u64 	%rd129, [%r76+24];
	xor.b64  	%rd130, %rd129, %rd128;
	ld.shared.u64 	%rd131, [%r76+32];
	xor.b64  	%rd132, %rd131, %rd130;
	ld.shared.u64 	%rd133, [%r76+40];
	xor.b64  	%rd134, %rd133, %rd132;
	ld.shared.u64 	%rd135, [%r76+48];
	xor.b64  	%rd136, %rd135, %rd134;
	ld.shared.u64 	%rd137, [%r76+56];
	xor.b64  	%rd188, %rd137, %rd136;
	add.s32 	%r77, %r77, 16;
	add.s32 	%r76, %r76, 128;
	setp.ne.s32 	%p13, %r77, 0;
	@%p13 bra 	$L__BB0_20;
$L__BB0_21:
	setp.eq.s32 	%p14, %r13, 0;
	@%p14 bra 	$L__BB0_30;
	and.b32  	%r21, %r2, 7;
	setp.lt.u32 	%p15, %r13, 8;
	@%p15 bra 	$L__BB0_24;
	shl.b32 	%r65, %r79, 3;
	add.s32 	%r67, %r59, %r65;
	ld.shared.u64 	%rd139, [%r67];
	ld.shared.u64 	%rd140, [%r67+8];
	xor.b64  	%rd141, %rd139, %rd140;
	ld.shared.u64 	%rd142, [%r67+16];
	xor.b64  	%rd143, %rd141, %rd142;
	ld.shared.u64 	%rd144, [%r67+24];
	xor.b64  	%rd145, %rd143, %rd144;
	ld.shared.u64 	%rd146, [%r67+32];
	xor.b64  	%rd147, %rd145, %rd146;
	ld.shared.u64 	%rd148, [%r67+40];
	xor.b64  	%rd149, %rd147, %rd148;
	ld.shared.u64 	%rd150, [%r67+48];
	xor.b64  	%rd151, %rd149, %rd150;
	ld.shared.u64 	%rd152, [%r67+56];
	xor.b64  	%rd153, %rd151, %rd152;
	xor.b64  	%rd188, %rd153, %rd188;
	add.s32 	%r79, %r79, 8;
$L__BB0_24:
	setp.eq.s32 	%p16, %r21, 0;
	@%p16 bra 	$L__BB0_30;
	and.b32  	%r24, %r2, 3;
	setp.lt.u32 	%p17, %r21, 4;
	@%p17 bra 	$L__BB0_27;
	shl.b32 	%r68, %r79, 3;
	add.s32 	%r70, %r59, %r68;
	ld.shared.u64 	%rd155, [%r70];
	ld.shared.u64 	%rd156, [%r70+8];
	xor.b64  	%rd157, %rd155, %rd156;
	ld.shared.u64 	%rd158, [%r70+16];
	xor.b64  	%rd159, %rd157, %rd158;
	ld.shared.u64 	%rd160, [%r70+24];
	xor.b64  	%rd161, %rd159, %rd160;
	xor.b64  	%rd188, %rd161, %rd188;
	add.s32 	%r79, %r79, 4;
$L__BB0_27:
	setp.eq.s32 	%p18, %r24, 0;
	@%p18 bra 	$L__BB0_30;
	shl.b32 	%r71, %r79, 3;
	add.s32 	%r82, %r59, %r71;
	neg.s32 	%r81, %r24;
$L__BB0_29:
	.pragma "nounroll";
	ld.shared.u64 	%rd162, [%r82];
	xor.b64  	%rd188, %rd162, %rd188;
	add.s32 	%r82, %r82, 8;
	add.s32 	%r81, %r81, 1;
	setp.ne.s32 	%p19, %r81, 0;
	@%p19 bra 	$L__BB0_29;
$L__BB0_30:
	cvta.to.global.u64 	%rd163, %rd49;
	mul.wide.u32 	%rd164, %r1, 8;
	add.s64 	%rd165, %rd163, %rd164;
	st.global.u64 	[%rd165], %rd188;
$L__BB0_31:
	ret;

}
	// .globl	_Z11gemm_kernelPKfS0_Pfiii
.visible .entry _Z11gemm_kernelPKfS0_Pfiii(
	.param .u64 .ptr .align 1 _Z11gemm_kernelPKfS0_Pfiii_param_0,
	.param .u64 .ptr .align 1 _Z11gemm_kernelPKfS0_Pfiii_param_1,
	.param .u64 .ptr .align 1 _Z11gemm_kernelPKfS0_Pfiii_param_2,
	.param .u32 _Z11gemm_kernelPKfS0_Pfiii_param_3,
	.param .u32 _Z11gemm_kernelPKfS0_Pfiii_param_4,
	.param .u32 _Z11gemm_kernelPKfS0_Pfiii_param_5
)
{
	.reg .pred 	%p<12>;
	.reg .b32 	%r<43>;
	.reg .b32 	%f<111>;
	.reg .b64 	%rd<13>;
	// demoted variable
	.shared .align 4 .b8 _ZZ11gemm_kernelPKfS0_PfiiiE2As[4096];
	// demoted variable
	.shared .align 4 .b8 _ZZ11gemm_kernelPKfS0_PfiiiE2Bs[4096];
	ld.param.u64 	%rd3, [_Z11gemm_kernelPKfS0_Pfiii_param_0];
	ld.param.u64 	%rd4, [_Z11gemm_kernelPKfS0_Pfiii_param_1];
	ld.param.u64 	%rd5, [_Z11gemm_kernelPKfS0_Pfiii_param_2];
	ld.param.u32 	%r24, [_Z11gemm_kernelPKfS0_Pfiii_param_3];
	ld.param.u32 	%r25, [_Z11gemm_kernelPKfS0_Pfiii_param_4];
	ld.param.u32 	%r26, [_Z11gemm_kernelPKfS0_Pfiii_param_5];
	mov.u32 	%r27, %ctaid.x;
	mov.u32 	%r28, %ctaid.y;
	mov.u32 	%r38, %tid.x;
	mov.u32 	%r40, %tid.y;
	shl.b32 	%r29, %r28, 5;
	add.s32 	%r3, %r29, %r40;
	shl.b32 	%r4, %r27, 5;
	add.s32 	%r5, %r4, %r38;
	setp.lt.s32 	%p1, %r26, 1;
	mov.f32 	%f110, 0f00000000;
	@%p1 bra 	$L__BB1_7;
	add.s32 	%r30, %r26, 31;
	shr.u32 	%r31, %r30, 5;
	shl.b32 	%r32, %r40, 7;
	mov.u32 	%r33, _ZZ11gemm_kernelPKfS0_PfiiiE2As;
	add.s32 	%r6, %r33, %r32;
	shl.b32 	%r34, %r38, 2;
	add.s32 	%r7, %r6, %r34;
	mov.u32 	%r35, _ZZ11gemm_kernelPKfS0_PfiiiE2Bs;
	add.s32 	%r9, %r35, %r34;
	add.s32 	%r8, %r9, %r32;
	neg.s32 	%r42, %r31;
	mad.lo.s32 	%r36, %r40, %r25, %r38;
	add.s32 	%r41, %r36, %r4;
	shl.b32 	%r12, %r25, 5;
	mad.lo.s32 	%r39, %r26, %r3, %r38;
	cvta.to.global.u64 	%rd1, %rd3;
	cvta.to.global.u64 	%rd2, %rd4;
	mov.f32 	%f110, 0f00000000;
$L__BB1_2:
	setp.ge.s32 	%p2, %r3, %r24;
	setp.ge.s32 	%p3, %r38, %r26;
	mov.f32 	%f108, 0f00000000;
	or.pred  	%p4, %p2, %p3;
	@%p4 bra 	$L__BB1_4;
	mul.wide.u32 	%rd6, %r39, 4;
	add.s64 	%rd7, %rd1, %rd6;
	ld.global.nc.f32 	%f108, [%rd7];
$L__BB1_4:
	setp.ge.s32 	%p5, %r5, %r25;
	st.shared.f32 	[%r7], %f108;
	setp.ge.s32 	%p6, %r40, %r26;
	mov.f32 	%f109, 0f00000000;
	or.pred  	%p7, %p6, %p5;
	@%p7 bra 	$L__BB1_6;
	mul.wide.s32 	%rd8, %r41, 4;
	add.s64 	%rd9, %rd2, %rd8;
	ld.global.nc.f32 	%f109, [%rd9];
$L__BB1_6:
	st.shared.f32 	[%r8], %f109;
	bar.sync 	0;
	ld.shared.f32 	%f12, [%r6];
	ld.shared.f32 	%f13, [%r9];
	fma.rn.f32 	%f14, %f12, %f13, %f110;
	ld.shared.f32 	%f15, [%r6+4];
	ld.shared.f32 	%f16, [%r9+128];
	fma.rn.f32 	%f17, %f15, %f16, %f14;
	ld.shared.f32 	%f18, [%r6+8];
	ld.shared.f32 	%f19, [%r9+256];
	fma.rn.f32 	%f20, %f18, %f19, %f17;
	ld.shared.f32 	%f21, [%r6+12];
	ld.shared.f32 	%f22, [%r9+384];
	fma.rn.f32 	%f23, %f21, %f22, %f20;
	ld.shared.f32 	%f24, [%r6+16];
	ld.shared.f32 	%f25, [%r9+512];
	fma.rn.f32 	%f26, %f24, %f25, %f23;
	ld.shared.f32 	%f27, [%r6+20];
	ld.shared.f32 	%f28, [%r9+640];
	fma.rn.f32 	%f29, %f27, %f28, %f26;
	ld.shared.f32 	%f30, [%r6+24];
	ld.shared.f32 	%f31, [%r9+768];
	fma.rn.f32 	%f32, %f30, %f31, %f29;
	ld.shared.f32 	%f33, [%r6+28];
	ld.shared.f32 	%f34, [%r9+896];
	fma.rn.f32 	%f35, %f33, %f34, %f32;
	ld.shared.f32 	%f36, [%r6+32];
	ld.shared.f32 	%f37, [%r9+1024];
	fma.rn.f32 	%f38, %f36, %f37, %f35;
	ld.shared.f32 	%f39, [%r6+36];
	ld.shared.f32 	%f40, [%r9+1152];
	fma.rn.f32 	%f41, %f39, %f40, %f38;
	ld.shared.f32 	%f42, [%r6+40];
	ld.shared.f32 	%f43, [%r9+1280];
	fma.rn.f32 	%f44, %f42, %f43, %f41;
	ld.shared.f32 	%f45, [%r6+44];
	ld.shared.f32 	%f46, [%r9+1408];
	fma.rn.f32 	%f47, %f45, %f46, %f44;
	ld.shared.f32 	%f48, [%r6+48];
	ld.shared.f32 	%f49, [%r9+1536];
	fma.rn.f32 	%f50, %f48, %f49, %f47;
	ld.shared.f32 	%f51, [%r6+52];
	ld.shared.f32 	%f52, [%r9+1664];
	fma.rn.f32 	%f53, %f51, %f52, %f50;
	ld.shared.f32 	%f54, [%r6+56];
	ld.shared.f32 	%f55, [%r9+1792];
	fma.rn.f32 	%f56, %f54, %f55, %f53;
	ld.shared.f32 	%f57, [%r6+60];
	ld.shared.f32 	%f58, [%r9+1920];
	fma.rn.f32 	%f59, %f57, %f58, %f56;
	ld.shared.f32 	%f60, [%r6+64];
	ld.shared.f32 	%f61, [%r9+2048];
	fma.rn.f32 	%f62, %f60, %f61, %f59;
	ld.shared.f32 	%f63, [%r6+68];
	ld.shared.f32 	%f64, [%r9+2176];
	fma.rn.f32 	%f65, %f63, %f64, %f62;
	ld.shared.f32 	%f66, [%r6+72];
	ld.shared.f32 	%f67, [%r9+2304];
	fma.rn.f32 	%f68, %f66, %f67, %f65;
	ld.shared.f32 	%f69, [%r6+76];
	ld.shared.f32 	%f70, [%r9+2432];
	fma.rn.f32 	%f71, %f69, %f70, %f68;
	ld.shared.f32 	%f72, [%r6+80];
	ld.shared.f32 	%f73, [%r9+2560];
	fma.rn.f32 	%f74, %f72, %f73, %f71;
	ld.shared.f32 	%f75, [%r6+84];
	ld.shared.f32 	%f76, [%r9+2688];
	fma.rn.f32 	%f77, %f75, %f76, %f74;
	ld.shared.f32 	%f78, [%r6+88];
	ld.shared.f32 	%f79, [%r9+2816];
	fma.rn.f32 	%f80, %f78, %f79, %f77;
	ld.shared.f32 	%f81, [%r6+92];
	ld.shared.f32 	%f82, [%r9+2944];
	fma.rn.f32 	%f83, %f81, %f82, %f80;
	ld.shared.f32 	%f84, [%r6+96];
	ld.shared.f32 	%f85, [%r9+3072];
	fma.rn.f32 	%f86, %f84, %f85, %f83;
	ld.shared.f32 	%f87, [%r6+100];
	ld.shared.f32 	%f88, [%r9+3200];
	fma.rn.f32 	%f89, %f87, %f88, %f86;
	ld.shared.f32 	%f90, [%r6+104];
	ld.shared.f32 	%f91, [%r9+3328];
	fma.rn.f32 	%f92, %f90, %f91, %f89;
	ld.shared.f32 	%f93, [%r6+108];
	ld.shared.f32 	%f94, [%r9+3456];
	fma.rn.f32 	%f95, %f93, %f94, %f92;
	ld.shared.f32 	%f96, [%r6+112];
	ld.shared.f32 	%f97, [%r9+3584];
	fma.rn.f32 	%f98, %f96, %f97, %f95;
	ld.shared.f32 	%f99, [%r6+116];
	ld.shared.f32 	%f100, [%r9+3712];
	fma.rn.f32 	%f101, %f99, %f100, %f98;
	ld.shared.f32 	%f102, [%r6+120];
	ld.shared.f32 	%f103, [%r9+3840];
	fma.rn.f32 	%f104, %f102, %f103, %f101;
	ld.shared.f32 	%f105, [%r6+124];
	ld.shared.f32 	%f106, [%r9+3968];
	fma.rn.f32 	%f110, %f105, %f106, %f104;
	bar.sync 	0;
	add.s32 	%r42, %r42, 1;
	setp.ne.s32 	%p8, %r42, 0;
	add.s32 	%r41, %r41, %r12;
	add.s32 	%r40, %r40, 32;
	add.s32 	%r39, %r39, 32;
	add.s32 	%r38, %r38, 32;
	@%p8 bra 	$L__BB1_2;
$L__BB1_7:
	setp.ge.s32 	%p9, %r3, %r24;
	setp.ge.s32 	%p10, %r5, %r25;
	or.pred  	%p11, %p9, %p10;
	@%p11 bra 	$L__BB1_9;
	mad.lo.s32 	%r37, %r25, %r3, %r5;
	cvta.to.global.u64 	%rd10, %rd5;
	mul.wide.u32 	%rd11, %r37, 4;
	add.s64 	%rd12, %rd10, %rd11;
	st.global.f32 	[%rd12], %f110;
$L__BB1_9:
	ret;

}


// ===== COMPILED SASS (sm_100) =====

	.target	sm_100

	.elftype	@"ET_EXEC"


//--------------------- .note.nv.tkinfo           --------------------------
	.section	.note.nv.tkinfo,"",@"SHT_NOTE"
	.sectionflags	@"SHF_NOTE_NV_TKINFO"
	.tkinfo
        /*0018*/ 	.word	0x00000002
        /*0030*/ 	.string	""
        /*0030*/ 	.string	"ptxas"
        /*0030*/ 	.string	"Cuda compilation tools, release 13.0, V13.0.88"
        /*0030*/ 	.string	"Build cuda_13.0.r13.0/compiler.36424714_0"
        /*0030*/ 	.string	"-arch sm_100 -m 64 "



//--------------------- .note.nv.cuinfo           --------------------------
	.section	.note.nv.cuinfo,"",@"SHT_NOTE"
	.sectionflags	@"SHF_NOTE_NV_CUINFO"
        /*0018*/ 	.short	0x0002
        /*001a*/ 	.short	0x0064
        /*001c*/ 	.short	0x0082
	.zero		2


//--------------------- .nv.info                  --------------------------
	.section	.nv.info,"",@"SHT_CUDA_INFO"
	.align	4


	//----- nvinfo : EIATTR_REGCOUNT
	.align		4
        /*0000*/ 	.byte	0x04, 0x2f
        /*0002*/ 	.short	(.L_1 - .L_0)
	.align		4
.L_0:
        /*0004*/ 	.word	index@(_Z21bandwidth_read_kernelPK7Vec4U32Pmmi)
        /*0008*/ 	.word	0x00000024


	//----- nvinfo : EIATTR_FRAME_SIZE
	.align		4
.L_1:
        /*000c*/ 	.byte	0x04, 0x11
        /*000e*/ 	.short	(.L_3 - .L_2)
	.align		4
.L_2:
        /*0010*/ 	.word	index@(_Z21bandwidth_read_kernelPK7Vec4U32Pmmi)
        /*0014*/ 	.word	0x00000000


	//----- nvinfo : EIATTR_REGCOUNT
	.align		4
.L_3:
        /*0018*/ 	.byte	0x04, 0x2f
        /*001a*/ 	.short	(.L_5 - .L_4)
	.align		4
.L_4:
        /*001c*/ 	.word	index@(_Z11gemm_kernelPKfS0_Pfiii)
        /*0020*/ 	.word	0x00000020


	//----- nvinfo : EIATTR_FRAME_SIZE
	.align		4
.L_5:
        /*0024*/ 	.byte	0x04, 0x11
        /*0026*/ 	.short	(.L_7 - .L_6)
	.align		4
.L_6:
        /*0028*/ 	.word	index@(_Z11gemm_kernelPKfS0_Pfiii)
        /*002c*/ 	.word	0x00000000


	//----- nvinfo : EIATTR_MIN_STACK_SIZE
	.align		4
.L_7:
        /*0030*/ 	.byte	0x04, 0x12
        /*0032*/ 	.short	(.L_9 - .L_8)
	.align		4
.L_8:
        /*0034*/ 	.word	index@(_Z11gemm_kernelPKfS0_Pfiii)
        /*0038*/ 	.word	0x00000000


	//----- nvinfo : EIATTR_MIN_STACK_SIZE
	.align		4
.L_9:
        /*003c*/ 	.byte	0x04, 0x12
        /*003e*/ 	.short	(.L_11 - .L_10)
	.align		4
.L_10:
        /*0040*/ 	.word	index@(_Z21bandwidth_read_kernelPK7Vec4U32Pmmi)
        /*0044*/ 	.word	0x00000000
.L_11:


//--------------------- .nv.compat                --------------------------
	.section	.nv.compat,"",@"SHT_CUDA_COMPAT_INFO"
	.align	4
        /*0000*/ 	.byte	0x02, 0x09, 0x00, 0x00, 0x02, 0x02, 0x01, 0x00, 0x02, 0x05, 0x05, 0x00, 0x03, 0x07, 0x01, 0x01
        /*0010*/ 	.byte	0x02, 0x03, 0x00, 0x00, 0x02, 0x06, 0x01, 0x00, 0x04, 0x0b, 0x08, 0x00, 0x09, 0x00, 0x00, 0x00
        /*0020*/ 	.byte	0x00, 0x00, 0x00, 0x00


//--------------------- .nv.info._Z11gemm_kernelPKfS0_Pfiii --------------------------
	.section	.nv.info._Z11gemm_kernelPKfS0_Pfiii,"",@"SHT_CUDA_INFO"
	.sectionflags	@""
	.align	4


	//----- nvinfo : EIATTR_CUDA_API_VERSION
	.align		4
        /*0000*/ 	.byte	0x04, 0x37
        /*0002*/ 	.short	(.L_13 - .L_12)
.L_12:
        /*0004*/ 	.word	0x00000082


	//----- nvinfo : EIATTR_KPARAM_INFO
	.align		4
.L_13:
        /*0008*/ 	.byte	0x04, 0x17
        /*000a*/ 	.short	(.L_15 - .L_14)
.L_14:
        /*000c*/ 	.word	0x00000000
        /*0010*/ 	.short	0x0005
        /*0012*/ 	.short	0x0020
        /*0014*/ 	.byte	0x00, 0xf0, 0x11, 0x00


	//----- nvinfo : EIATTR_KPARAM_INFO
	.align		4
.L_15:
        /*0018*/ 	.byte	0x04, 0x17
        /*001a*/ 	.short	(.L_17 - .L_16)
.L_16:
        /*001c*/ 	.word	0x00000000
        /*0020*/ 	.short	0x0004
        /*0022*/ 	.short	0x001c
        /*0024*/ 	.byte	0x00, 0xf0, 0x11, 0x00


	//----- nvinfo : EIATTR_KPARAM_INFO
	.align		4
.L_17:
        /*0028*/ 	.byte	0x04, 0x17
        /*002a*/ 	.short	(.L_19 - .L_18)
.L_18:
        /*002c*/ 	.word	0x00000000
        /*0030*/ 	.short	0x0003
        /*0032*/ 	.short	0x0018
        /*0034*/ 	.byte	0x00, 0xf0, 0x11, 0x00


	//----- nvinfo : EIATTR_KPARAM_INFO
	.align		4
.L_19:
        /*0038*/ 	.byte	0x04, 0x17
        /*003a*/ 	.short	(.L_21 - .L_20)
.L_20:
        /*003c*/ 	.word	0x00000000
        /*0040*/ 	.short	0x0002
        /*0042*/ 	.short	0x0010
        /*0044*/ 	.byte	0x00, 0xf5, 0x21, 0x00


	//----- nvinfo : EIATTR_KPARAM_INFO
	.align		4
.L_21:
        /*0048*/ 	.byte	0x04, 0x17
        /*004a*/ 	.short	(.L_23 - .L_22)
.L_22:
        /*004c*/ 	.word	0x00000000
        /*0050*/ 	.short	0x0001
        /*0052*/ 	.short	0x0008
        /*0054*/ 	.byte	0x00, 0xf5, 0x21, 0x00


	//----- nvinfo : EIATTR_KPARAM_INFO
	.align		4
.L_23:
        /*0058*/ 	.byte	0x04, 0x17
        /*005a*/ 	.short	(.L_25 - .L_24)
.L_24:
        /*005c*/ 	.word	0x00000000
        /*0060*/ 	.short	0x0000
        /*0062*/ 	.short	0x0000
        /*0064*/ 	.byte	0x00, 0xf5, 0x21, 0x00


	//----- nvinfo : EIATTR_SPARSE_MMA_MASK
	.align		4
.L_25:
        /*0068*/ 	.byte	0x03, 0x50
        /*006a*/ 	.short	0x0000


	//----- nvinfo : EIATTR_MAXREG_COUNT
	.align		4
        /*006c*/ 	.byte	0x03, 0x1b
        /*006e*/ 	.short	0x00ff


	//----- nvinfo : EIATTR_NUM_BARRIERS
	.align		4
        /*0070*/ 	.byte	0x02, 0x4c
        /*0072*/ 	.byte	0x01
	.zero		1


	//----- nvinfo : EIATTR_MERCURY_ISA_VERSION
	.align		4
        /*0074*/ 	.byte	0x03, 0x5f
        /*0076*/ 	.short	0x0101


	//----- nvinfo : EIATTR_VRC_CTA_INIT_COUNT
	.align		4
        /*0078*/ 	.byte	0x02, 0x4a
	.zero		1
	.zero		1


	//----- nvinfo : EIATTR_EXIT_INSTR_OFFSETS
	.align		4
        /*007c*/ 	.byte	0x04, 0x1c
        /*007e*/ 	.short	(.L_27 - .L_26)


	//   ....[0]....
.L_26:
        /*0080*/ 	.word	0x00000820


	//   ....[1]....
        /*0084*/ 	.word	0x00000870


	//----- nvinfo : EIATTR_CBANK_PARAM_SIZE
	.align		4
.L_27:
        /*0088*/ 	.byte	0x03, 0x19
        /*008a*/ 	.short	0x0024


	//----- nvinfo : EIATTR_PARAM_CBANK
	.align		4
        /*008c*/ 	.byte	0x04, 0x0a
        /*008e*/ 	.short	(.L_29 - .L_28)
	.align		4
.L_28:
        /*0090*/ 	.word	index@(.nv.constant0._Z11gemm_kernelPKfS0_Pfiii)
        /*0094*/ 	.short	0x0380
        /*0096*/ 	.short	0x0024


	//----- nvinfo : EIATTR_SW_WAR
	.align		4
.L_29:
        /*0098*/ 	.byte	0x04, 0x36
        /*009a*/ 	.short	(.L_31 - .L_30)
.L_30:
        /*009c*/ 	.word	0x00000008
.L_31:


//--------------------- .nv.info._Z21bandwidth_read_kernelPK7Vec4U32Pmmi --------------------------
	.section	.nv.info._Z21bandwidth_read_kernelPK7Vec4U32Pmmi,"",@"SHT_CUDA_INFO"
	.sectionflags	@""
	.align	4


	//----- nvinfo : EIATTR_CUDA_API_VERSION
	.align		4
        /*0000*/ 	.byte	0x04, 0x37
        /*0002*/ 	.short	(.L_33 - .L_32)
.L_32:
        /*0004*/ 	.word	0x00000082


	//----- nvinfo : EIATTR_KPARAM_INFO
	.align		4
.L_33:
        /*0008*/ 	.byte	0x04, 0x17
        /*000a*/ 	.short	(.L_35 - .L_34)
.L_34:
        /*000c*/ 	.word	0x00000000
        /*0010*/ 	.short	0x0003
        /*0012*/ 	.short	0x0018
        /*0014*/ 	.byte	0x00, 0xf0, 0x11, 0x00


	//----- nvinfo : EIATTR_KPARAM_INFO
	.align		4
.L_35:
        /*0018*/ 	.byte	0x04, 0x17
        /*001a*/ 	.short	(.L_37 - .L_36)
.L_36:
        /*001c*/ 	.word	0x00000000
        /*0020*/ 	.short	0x0002
        /*0022*/ 	.short	0x0010
        /*0024*/ 	.byte	0x00, 0xf0, 0x21, 0x00


	//----- nvinfo : EIATTR_KPARAM_INFO
	.align		4
.L_37:
        /*0028*/ 	.byte	0x04, 0x17
        /*002a*/ 	.short	(.L_39 - .L_38)
.L_38:
        /*002c*/ 	.word	0x00000000
        /*0030*/ 	.short	0x0001
        /*0032*/ 	.short	0x0008
        /*0034*/ 	.byte	0x00, 0xf5, 0x21, 0x00


	//----- nvinfo : EIATTR_KPARAM_INFO
	.align		4
.L_39:
        /*0038*/ 	.byte	0x04, 0x17
        /*003a*/ 	.short	(.L_41 - .L_40)
.L_40:
        /*003c*/ 	.word	0x00000000
        /*0040*/ 	.short	0x0000
        /*0042*/ 	.short	0x0000
        /*0044*/ 	.byte	0x00, 0xf5, 0x21, 0x00


	//----- nvinfo : EIATTR_SPARSE_MMA_MASK
	.align		4
.L_41:
        /*0048*/ 	.byte	0x03, 0x50
        /*004a*/ 	.short	0x0000


	//----- nvinfo : EIATTR_MAXREG_COUNT
	.align		4
        /*004c*/ 	.byte	0x03, 0x1b
        /*004e*/ 	.short	0x00ff


	//----- nvinfo : EIATTR_NUM_BARRIERS
	.align		4
        /*0050*/ 	.byte	0x02, 0x4c
        /*0052*/ 	.byte	0x01
	.zero		1


	//----- nvinfo : EIATTR_MERCURY_ISA_VERSION
	.align		4
        /*0054*/ 	.byte	0x03, 0x5f
        /*0056*/ 	.short	0x0101


	//----- nvinfo : EIATTR_VRC_CTA_INIT_COUNT
	.align		4
        /*0058*/ 	.byte	0x02, 0x4a
	.zero		1
	.zero		1


	//----- nvinfo : EIATTR_EXIT_INSTR_OFFSETS
	.align		4
        /*005c*/ 	.byte	0x04, 0x1c
        /*005e*/ 	.short	(.L_43 - .L_42)


	//   ....[0]....
.L_42:
        /*0060*/ 	.word	0x00000830


	//   ....[1]....
        /*0064*/ 	.word	0x00000d80


	//----- nvinfo : EIATTR_CBANK_PARAM_SIZE
	.align		4
.L_43:
        /*0068*/ 	.byte	0x03, 0x19
        /*006a*/ 	.short	0x001c


	//----- nvinfo : EIATTR_PARAM_CBANK
	.align		4
        /*006c*/ 	.byte	0x04, 0x0a
        /*006e*/ 	.short	(.L_45 - .L_44)
	.align		4
.L_44:
        /*0070*/ 	.word	index@(.nv.constant0._Z21bandwidth_read_kernelPK7Vec4U32Pmmi)
        /*0074*/ 	.short	0x0380
        /*0076*/ 	.short	0x001c


	//----- nvinfo : EIATTR_SW_WAR
	.align		4
.L_45:
        /*0078*/ 	.byte	0x04, 0x36
        /*007a*/ 	.short	(.L_47 - .L_46)
.L_46:
        /*007c*/ 	.word	0x00000008
.L_47:


//--------------------- .nv.callgraph             --------------------------
	.section	.nv.callgraph,"",@"SHT_CUDA_CALLGRAPH"
	.align	4
	.sectionentsize	8
	.align		4
        /*0000*/ 	.word	0x00000000
	.align		4
        /*0004*/ 	.word	0xffffffff
	.align		4
        /*0008*/ 	.word	0x00000000
	.align		4
        /*000c*/ 	.word	0xfffffffe
	.align		4
        /*0010*/ 	.word	0x00000000
	.align		4
        /*0014*/ 	.word	0xfffffffd
	.align		4
        /*0018*/ 	.word	0x00000000
	.align		4
        /*001c*/ 	.word	0xfffffffc


//--------------------- .text._Z11gemm_kernelPKfS0_Pfiii --------------------------
	.section	.text._Z11gemm_kernelPKfS0_Pfiii,"ax",@progbits
	.align	128
        .global         _Z11gemm_kernelPKfS0_Pfiii
        .type           _Z11gemm_kernelPKfS0_Pfiii,@function
        .size           _Z11gemm_kernelPKfS0_Pfiii,(.L_x_14 - _Z11gemm_kernelPKfS0_Pfiii)
        .other          _Z11gemm_kernelPKfS0_Pfiii,@"STO_CUDA_ENTRY STV_DEFAULT"
_Z11gemm_kernelPKfS0_Pfiii:
.text._Z11gemm_kernelPKfS0_Pfiii:
[----:B------:R-:W-:Y:S01]  /*0000*/  LDC R1, c[0x0][0x37c] ;  /* 0x0000df00ff017b82 */ /* 0x000fe20000000800 */
[----:B------:R-:W0:Y:S01]  /*0010*/  S2R R18, SR_CTAID.Y ;  /* 0x0000000000127919 */ /* 0x000e220000002600 */
[----:B------:R-:W1:Y:S01]  /*0020*/  LDCU UR10, c[0x0][0x3a0] ;  /* 0x00007400ff0a77ac */ /* 0x000e620008000800 */
[----:B------:R-:W-:Y:S01]  /*0030*/  HFMA2 R21, -RZ, RZ, 0, 0 ;  /* 0x00000000ff157431 */ /* 0x000fe200000001ff */
[----:B------:R-:W0:Y:S01]  /*0040*/  S2R R16, SR_TID.Y ;  /* 0x0000000000107919 */ /* 0x000e220000002200 */
[----:B------:R-:W2:Y:S01]  /*0050*/  LDCU.64 UR8, c[0x0][0x358] ;  /* 0x00006b00ff0877ac */ /* 0x000ea20008000a00 */
[----:B------:R-:W3:Y:S01]  /*0060*/  S2R R2, SR_CTAID.X ;  /* 0x0000000000027919 */ /* 0x000ee20000002500 */
[----:B------:R-:W3:Y:S01]  /*0070*/  S2R R17, SR_TID.X ;  /* 0x0000000000117919 */ /* 0x000ee20000002100 */
[----:B-1----:R-:W-:Y:S01]  /*0080*/  UISETP.GE.AND UP0, UPT, UR10, 0x1, UPT ;  /* 0x000000010a00788c */ /* 0x002fe2000bf06270 */
[----:B0-----:R-:W-:Y:S02]  /*0090*/  LEA R18, R18, R16, 0x5 ;  /* 0x0000001012127211 */ /* 0x001fe400078e28ff */
[----:B---3--:R-:W-:-:S06]  /*00a0*/  LEA R19, R2, R17, 0x5 ;  /* 0x0000001102137211 */ /* 0x008fcc00078e28ff */
[----:B--2---:R-:W-:Y:S05]  /*00b0*/  BRA.U !UP0, `(.L_x_0) ;  /* 0x0000000508cc7547 */ /* 0x004fea000b800000 */
[----:B------:R-:W0:Y:S01]  /*00c0*/  S2UR UR7, SR_CgaCtaId ;  /* 0x00000000000779c3 */ /* 0x000e220000008800 */
[----:B------:R-:W1:Y:S01]  /*00d0*/  LDCU UR11, c[0x0][0x39c] ;  /* 0x00007380ff0b77ac */ /* 0x000e620008000800 */
[----:B------:R-:W-:Y:S01]  /*00e0*/  MOV R21, RZ ;  /* 0x000000ff00157202 */ /* 0x000fe20000000f00 */
[----:B------:R-:W-:Y:S01]  /*00f0*/  IMAD R6, R18, UR10, R17 ;  /* 0x0000000a12067c24 */ /* 0x000fe2000f8e0211 */
[----:B------:R-:W-:Y:S01]  /*0100*/  UMOV UR5, 0x400 ;  /* 0x0000040000057882 */ /* 0x000fe20000000000 */
[----:B------:R-:W-:-:S03]  /*0110*/  UIADD3 UR4, UPT, UPT, UR10, 0x1f, URZ ;  /* 0x0000001f0a047890 */ /* 0x000fc6000fffe0ff */
[----:B------:R-:W2:Y:S01]  /*0120*/  LDC R0, c[0x0][0x39c] ;  /* 0x0000e700ff007b82 */ /* 0x000ea20000000800 */
[----:B------:R-:W-:Y:S02]  /*0130*/  UIADD3 UR6, UPT, UPT, UR5, 0x1000, URZ ;  /* 0x0000100005067890 */ /* 0x000fe4000fffe0ff */
[----:B------:R-:W-:Y:S01]  /*0140*/  USHF.R.U32.HI UR4, URZ, 0x5, UR4 ;  /* 0x00000005ff047899 */ /* 0x000fe20008011604 */
[----:B------:R-:W3:Y:S01]  /*0150*/  LDCU UR13, c[0x0][0x3a0] ;  /* 0x00007400ff0d77ac */ /* 0x000ee20008000800 */
[----:B------:R-:W4:Y:S01]  /*0160*/  LDCU UR12, c[0x0][0x398] ;  /* 0x00007300ff0c77ac */ /* 0x000f220008000800 */
[----:B-1----:R-:W-:Y:S01]  /*0170*/  IMAD R7, R16, UR11, R17 ;  /* 0x0000000b10077c24 */ /* 0x002fe2000f8e0211 */
[----:B------:R-:W-:Y:S02]  /*0180*/  UIADD3 UR4, UPT, UPT, -UR4, URZ, URZ ;  /* 0x000000ff04047290 */ /* 0x000fe4000fffe1ff */
[----:B0-----:R-:W-:Y:S02]  /*0190*/  ULEA UR5, UR7, UR5, 0x18 ;  /* 0x0000000507057291 */ /* 0x001fe4000f8ec0ff */
[----:B------:R-:W-:Y:S01]  /*01a0*/  LEA R7, R2, R7, 0x5 ;  /* 0x0000000702077211 */ /* 0x000fe200078e28ff */
[----:B------:R-:W-:-:S03]  /*01b0*/  ULEA UR6, UR7, UR6, 0x18 ;  /* 0x0000000607067291 */ /* 0x000fc6000f8ec0ff */
[----:B------:R-:W-:-:S03]  /*01c0*/  LEA R5, R16, UR5, 0x7 ;  /* 0x0000000510057c11 */ /* 0x000fc6000f8e38ff */
[C---:B------:R-:W-:Y:S02]  /*01d0*/  LEA R3, R17.reuse, UR6, 0x2 ;  /* 0x0000000611037c11 */ /* 0x040fe4000f8e10ff */
[----:B------:R-:W-:Y:S02]  /*01e0*/  LEA R4, R17, R5, 0x2 ;  /* 0x0000000511047211 */ /* 0x000fe400078e10ff */
[----:B---34-:R-:W-:-:S07]  /*01f0*/  LEA R2, R16, R3, 0x7 ;  /* 0x0000000310027211 */ /* 0x018fce00078e38ff */
.L_x_1:
[----:B------:R-:W-:Y:S01]  /*0200*/  ISETP.GE.AND P1, PT, R17, UR13, PT ;  /* 0x0000000d11007c0c */ /* 0x000fe2000bf26270 */
[----:B------:R-:W-:Y:S01]  /*0210*/  HFMA2 R24, -RZ, RZ, 0, 0 ;  /* 0x00000000ff187431 */ /* 0x000fe200000001ff */
[----:B--2---:R-:W-:Y:S02]  /*0220*/  ISETP.GE.AND P0, PT, R19, R0, PT ;  /* 0x000000001300720c */ /* 0x004fe40003f06270 */
[----:B------:R-:W-:Y:S02]  /*0230*/  ISETP.GE.OR P1, PT, R18, UR12, P1 ;  /* 0x0000000c12007c0c */ /* 0x000fe40008f26670 */
[----:B------:R-:W-:Y:S02]  /*0240*/  ISETP.GE.OR P0, PT, R16, UR13, P0 ;  /* 0x0000000d10007c0c */ /* 0x000fe40008706670 */
[----:B------:R-:W-:-:S09]  /*0250*/  MOV R29, RZ ;  /* 0x000000ff001d7202 */ /* 0x000fd20000000f00 */
[----:B------:R-:W0:Y:S08]  /*0260*/  @!P1 LDC.64 R10, c[0x0][0x380] ;  /* 0x0000e000ff0a9b82 */ /* 0x000e300000000a00 */
[----:B------:R-:W1:Y:S01]  /*0270*/  @!P0 LDC.64 R8, c[0x0][0x388] ;  /* 0x0000e200ff088b82 */ /* 0x000e620000000a00 */
[----:B0-----:R-:W-:-:S05]  /*0280*/  @!P1 IMAD.WIDE.U32 R10, R6, 0x4, R10 ;  /* 0x00000004060a9825 */ /* 0x001fca00078e000a */
[----:B------:R-:W2:Y:S01]  /*0290*/  @!P1 LDG.E.CONSTANT R29, desc[UR8][R10.64] ;  /* 0x000000080a1d9981 */ /* 0x000ea2000c1e9900 */
[----:B-1----:R-:W-:-:S05]  /*02a0*/  @!P0 IMAD.WIDE R22, R7, 0x4, R8 ;  /* 0x0000000407168825 */ /* 0x002fca00078e0208 */
[----:B------:R-:W3:Y:S01]  /*02b0*/  @!P0 LDG.E.CONSTANT R24, desc[UR8][R22.64] ;  /* 0x0000000816188981 */ /* 0x000ee2000c1e9900 */
[----:B------:R-:W-:-:S04]  /*02c0*/  UIADD3 UR4, UPT, UPT, UR4, 0x1, URZ ;  /* 0x0000000104047890 */ /* 0x000fc8000fffe0ff */
[----:B------:R-:W-:Y:S01]  /*02d0*/  UISETP.NE.AND UP0, UPT, UR4, URZ, UPT ;  /* 0x000000ff0400728c */ /* 0x000fe2000bf05270 */
[----:B------:R-:W-:Y:S01]  /*02e0*/  IADD3 R17, PT, PT, R17, 0x20, RZ ;  /* 0x0000002011117810 */ /* 0x000fe20007ffe0ff */
[----:B--2---:R-:W-:Y:S04]  /*02f0*/  STS [R4], R29 ;  /* 0x0000001d04007388 */ /* 0x004fe80000000800 */
[----:B---3--:R-:W-:Y:S01]  /*0300*/  STS [R2], R24 ;  /* 0x0000001802007388 */ /* 0x008fe20000000800 */
[----:B------:R-:W-:Y:S06]  /*0310*/  BAR.SYNC.DEFER_BLOCKING 0x0 ;  /* 0x0000000000007b1d */ /* 0x000fec0000010000 */
[----:B------:R-:W-:Y:S04]  /*0320*/  LDS R28, [R3] ;  /* 0x00000000031c7984 */ /* 0x000fe80000000800 */
[----:B------:R-:W0:Y:S04]  /*0330*/  LDS.128 R12, [R5] ;  /* 0x00000000050c7984 */ /* 0x000e280000000c00 */
[----:B------:R-:W1:Y:S04]  /*0340*/  LDS R23, [R3+0x80] ;  /* 0x0000800003177984 */ /* 0x000e680000000800 */
[----:B------:R-:W2:Y:S04]  /*0350*/  LDS R27, [R3+0x100] ;  /* 0x00010000031b7984 */ /* 0x000ea80000000800 */
[----:B------:R-:W3:Y:S04]  /*0360*/  LDS R26, [R3+0x180] ;  /* 0x00018000031a7984 */ /* 0x000ee80000000800 */
[----:B------:R-:W-:Y:S04]  /*0370*/  LDS R25, [R3+0x200] ;  /* 0x0002000003197984 */ /* 0x000fe80000000800 */
[----:B------:R-:W4:Y:S04]  /*0380*/  LDS.128 R8, [R5+0x10] ;  /* 0x0000100005087984 */ /* 0x000f280000000c00 */
[----:B------:R-:W5:Y:S04]  /*0390*/  LDS R20, [R3+0x280] ;  /* 0x0002800003147984 */ /* 0x000f680000000800 */
[----:B------:R-:W-:Y:S04]  /*03a0*/  LDS R24, [R3+0x380] ;  /* 0x0003800003187984 */ /* 0x000fe80000000800 */
[----:B------:R-:W-:Y:S01]  /*03b0*/  LDS R22, [R3+0x480] ;  /* 0x0004800003167984 */ /* 0x000fe20000000800 */
[----:B0-----:R-:W-:-:S03]  /*03c0*/  FFMA R12, R12, R28, R21 ;  /* 0x0000001c0c0c7223 */ /* 0x001fc60000000015 */
[----:B------:R-:W0:Y:S01]  /*03d0*/  LDS R21, [R3+0x300] ;  /* 0x0003000003157984 */ /* 0x000e220000000800 */
[----:B-1----:R-:W-:-:S03]  /*03e0*/  FFMA R12, R23, R13, R12 ;  /* 0x0000000d170c7223 */ /* 0x002fc6000000000c */
[----:B------:R-:W-:Y:S01]  /*03f0*/  LDS R23, [R3+0x400] ;  /* 0x0004000003177984 */ /* 0x000fe20000000800 */
[----:B--2---:R-:W-:-:S04]  /*0400*/  FFMA R27, R27, R14, R12 ;  /* 0x0000000e1b1b7223 */ /* 0x004fc8000000000c */
[----:B---3--:R-:W-:Y:S02]  /*0410*/  FFMA R27, R26, R15, R27 ;  /* 0x0000000f1a1b7223 */ /* 0x008fe4000000001b */
[----:B------:R-:W1:Y:S04]  /*0420*/  LDS.128 R12, [R5+0x20] ;  /* 0x00002000050c7984 */ /* 0x000e680000000c00 */
[----:B------:R-:W-:Y:S01]  /*0430*/  LDS R26, [R3+0x580] ;  /* 0x00058000031a7984 */ /* 0x000fe20000000800 */
[----:B----4-:R-:W-:-:S03]  /*0440*/  FFMA R27, R8, R25, R27 ;  /* 0x00000019081b7223 */ /* 0x010fc6000000001b */
[----:B------:R-:W2:Y:S01]  /*0450*/  LDS R25, [R3+0x500] ;  /* 0x0005000003197984 */ /* 0x000ea20000000800 */
[----:B-----5:R-:W-:-:S04]  /*0460*/  FFMA R20, R20, R9, R27 ;  /* 0x0000000914147223 */ /* 0x020fc8000000001b */
[----:B0-----:R-:W-:Y:S02]  /*0470*/  FFMA R21, R21, R10, R20 ;  /* 0x0000000a15157223 */ /* 0x001fe40000000014 */
[----:B------:R-:W-:Y:S02]  /*0480*/  LDS R20, [R3+0x680] ;  /* 0x0006800003147984 */ /* 0x000fe40000000800 */
[----:B------:R-:W-:Y:S02]  /*0490*/  FFMA R27, R24, R11, R21 ;  /* 0x0000000b181b7223 */ /* 0x000fe40000000015 */
[----:B------:R-:W-:Y:S04]  /*04a0*/  LDS R21, [R3+0x600] ;  /* 0x0006000003157984 */ /* 0x000fe80000000800 */
[----:B------:R-:W0:Y:S01]  /*04b0*/  LDS.128 R8, [R5+0x30] ;  /* 0x0000300005087984 */ /* 0x000e220000000c00 */
[----:B-1----:R-:W-:-:S03]  /*04c0*/  FFMA R27, R12, R23, R27 ;  /* 0x000000170c1b7223 */ /* 0x002fc6000000001b */
[----:B------:R-:W1:Y:S01]  /*04d0*/  LDS R23, [R3+0x700] ;  /* 0x0007000003177984 */ /* 0x000e620000000800 */
[----:B------:R-:W-:-:S03]  /*04e0*/  FFMA R22, R22, R13, R27 ;  /* 0x0000000d16167223 */ /* 0x000fc6000000001b */
[----:B------:R-:W3:Y:S01]  /*04f0*/  LDS R24, [R3+0x780] ;  /* 0x0007800003187984 */ /* 0x000ee20000000800 */
[----:B--2---:R-:W-:-:S03]  /*0500*/  FFMA R25, R25, R14, R22 ;  /* 0x0000000e19197223 */ /* 0x004fc60000000016 */
[----:B------:R-:W-:Y:S01]  /*0510*/  LDS R22, [R3+0x880] ;  /* 0x0008800003167984 */ /* 0x000fe20000000800 */
[----:B------:R-:W-:-:S03]  /*0520*/  FFMA R27, R26, R15, R25 ;  /* 0x0000000f1a1b7223 */ /* 0x000fc60000000019 */
[----:B------:R-:W-:Y:S04]  /*0530*/  LDS R25, [R3+0x800] ;  /* 0x0008000003197984 */ /* 0x000fe80000000800 */
[----:B------:R-:W2:Y:S04]  /*0540*/  LDS.128 R12, [R5+0x40] ;  /* 0x00004000050c7984 */ /* 0x000ea80000000c00 */
[----:B------:R-:W-:Y:S01]  /*0550*/  LDS R26, [R3+0x980] ;  /* 0x00098000031a7984 */ /* 0x000fe20000000800 */
[----:B0-----:R-:W-:-:S03]  /*0560*/  FFMA R27, R8, R21, R27 ;  /* 0x00000015081b7223 */ /* 0x001fc6000000001b */
[----:B------:R-:W0:Y:S01]  /*0570*/  LDS R21, [R3+0x900] ;  /* 0x0009000003157984 */ /* 0x000e220000000800 */
[----:B------:R-:W-:-:S04]  /*0580*/  FFMA R20, R20, R9, R27 ;  /* 0x0000000914147223 */ /* 0x000fc8000000001b */
[----:B-1----:R-:W-:Y:S02]  /*0590*/  FFMA R23, R23, R10, R20 ;  /* 0x0000000a17177223 */ /* 0x002fe40000000014 */
[----:B------:R-:W-:Y:S02]  /*05a0*/  LDS R20, [R3+0xa80] ;  /* 0x000a800003147984 */ /* 0x000fe40000000800 */
[----:B---3--:R-:W-:Y:S02]  /*05b0*/  FFMA R27, R24, R11, R23 ;  /* 0x0000000b181b7223 */ /* 0x008fe40000000017 */
[----:B------:R-:W-:Y:S04]  /*05c0*/  LDS R23, [R3+0xa00] ;  /* 0x000a000003177984 */ /* 0x000fe80000000800 */
[----:B------:R-:W1:Y:S01]  /*05d0*/  LDS.128 R8, [R5+0x50] ;  /* 0x0000500005087984 */ /* 0x000e620000000c00 */
[----:B--2---:R-:W-:-:S03]  /*05e0*/  FFMA R27, R12, R25, R27 ;  /* 0x000000190c1b7223 */ /* 0x004fc6000000001b */
[----:B------:R-:W2:Y:S01]  /*05f0*/  LDS R25, [R3+0xb00] ;  /* 0x000b000003197984 */ /* 0x000ea20000000800 */
[----:B------:R-:W-:-:S03]  /*0600*/  FFMA R12, R22, R13, R27 ;  /* 0x0000000d160c7223 */ /* 0x000fc6000000001b */
[----:B------:R-:W3:Y:S04]  /*0610*/  LDS R22, [R3+0xb80] ;  /* 0x000b800003167984 */ /* 0x000ee80000000800 */
[----:B------:R-:W-:Y:S01]  /*0620*/  LDS R24, [R3+0xc80] ;  /* 0x000c800003187984 */ /* 0x000fe20000000800 */
[----:B0-----:R-:W-:-:S04]  /*0630*/  FFMA R21, R21, R14, R12 ;  /* 0x0000000e15157223 */ /* 0x001fc8000000000c */
[----:B------:R-:W-:Y:S02]  /*0640*/  FFMA R27, R26, R15, R21 ;  /* 0x0000000f1a1b7223 */ /* 0x000fe40000000015 */
[----:B------:R-:W-:Y:S04]  /*0650*/  LDS R21, [R3+0xc00] ;  /* 0x000c000003157984 */ /* 0x000fe80000000800 */
[----:B------:R-:W0:Y:S01]  /*0660*/  LDS.128 R12, [R5+0x60] ;  /* 0x00006000050c7984 */ /* 0x000e220000000c00 */
[----:B-1----:R-:W-:-:S04]  /*0670*/  FFMA R23, R8, R23, R27 ;  /* 0x0000001708177223 */ /* 0x002fc8000000001b */
[----:B------:R-:W-:Y:S02]  /*0680*/  FFMA R20, R20, R9, R23 ;  /* 0x0000000914147223 */ /* 0x000fe40000000017 */
[----:B------:R-:W1:Y:S02]  /*0690*/  LDS R23, [R3+0xd00] ;  /* 0x000d000003177984 */ /* 0x000e640000000800 */
[----:B--2---:R-:W-:Y:S02]  /*06a0*/  FFMA R25, R25, R10, R20 ;  /* 0x0000000a19197223 */ /* 0x004fe40000000014 */
[----:B------:R-:W2:Y:S02]  /*06b0*/  LDS R20, [R3+0xd80] ;  /* 0x000d800003147984 */ /* 0x000ea40000000800 */
[----:B---3--:R-:W-:Y:S02]  /*06c0*/  FFMA R27, R22, R11, R25 ;  /* 0x0000000b161b7223 */ /* 0x008fe40000000019 */
[----:B------:R-:W-:Y:S04]  /*06d0*/  LDS R25, [R3+0xe00] ;  /* 0x000e000003197984 */ /* 0x000fe80000000800 */
[----:B------:R-:W3:Y:S04]  /*06e0*/  LDS.128 R8, [R5+0x70] ;  /* 0x0000700005087984 */ /* 0x000ee80000000c00 */
[----:B------:R-:W4:Y:S01]  /*06f0*/  LDS R22, [R3+0xe80] ;  /* 0x000e800003167984 */ /* 0x000f220000000800 */
[----:B0-----:R-:W-:-:S03]  /*0700*/  FFMA R27, R12, R21, R27 ;  /* 0x000000150c1b7223 */ /* 0x001fc6000000001b */
[----:B------:R-:W0:Y:S04]  /*0710*/  LDS R21, [R3+0xf00] ;  /* 0x000f000003157984 */ /* 0x000e280000000800 */
[----:B------:R-:W5:Y:S01]  /*0720*/  LDS R12, [R3+0xf80] ;  /* 0x000f8000030c7984 */ /* 0x000f620000000800 */
[----:B------:R-:W-:-:S04]  /*0730*/  FFMA R24, R24, R13, R27 ;  /* 0x0000000d18187223 */ /* 0x000fc8000000001b */
[----:B-1----:R-:W-:-:S04]  /*0740*/  FFMA R23, R23, R14, R24 ;  /* 0x0000000e17177223 */ /* 0x002fc80000000018 */
[----:B--2---:R-:W-:-:S04]  /*0750*/  FFMA R15, R20, R15, R23 ;  /* 0x0000000f140f7223 */ /* 0x004fc80000000017 */
[----:B---3--:R-:W-:-:S04]  /*0760*/  FFMA R15, R8, R25, R15 ;  /* 0x00000019080f7223 */ /* 0x008fc8000000000f */
[----:B----4-:R-:W-:Y:S01]  /*0770*/  FFMA R22, R22, R9, R15 ;  /* 0x0000000916167223 */ /* 0x010fe2000000000f */
[----:B------:R-:W-:Y:S02]  /*0780*/  IADD3 R16, PT, PT, R16, 0x20, RZ ;  /* 0x0000002010107810 */ /* 0x000fe40007ffe0ff */
[----:B------:R-:W-:Y:S02]  /*0790*/  IADD3 R6, PT, PT, R6, 0x20, RZ ;  /* 0x0000002006067810 */ /* 0x000fe40007ffe0ff */
[----:B------:R-:W-:Y:S01]  /*07a0*/  LEA R7, R0, R7, 0x5 ;  /* 0x0000000700077211 */ /* 0x000fe200078e28ff */
[----:B0-----:R-:W-:-:S04]  /*07b0*/  FFMA R21, R21, R10, R22 ;  /* 0x0000000a15157223 */ /* 0x001fc80000000016 */
[----:B-----5:R-:W-:Y:S01]  /*07c0*/  FFMA R21, R12, R11, R21 ;  /* 0x0000000b0c157223 */ /* 0x020fe20000000015 */
[----:B------:R-:W-:Y:S06]  /*07d0*/  BAR.SYNC.DEFER_BLOCKING 0x0 ;  /* 0x0000000000007b1d */ /* 0x000fec0000010000 */
[----:B------:R-:W-:Y:S05]  /*07e0*/  BRA.U UP0, `(.L_x_1) ;  /* 0xfffffff900847547 */ /* 0x000fea000b83ffff */
.L_x_0:
[----:B------:R-:W0:Y:S02]  /*07f0*/  LDCU.64 UR4, c[0x0][0x398] ;  /* 0x00007300ff0477ac */ /* 0x000e240008000a00 */
[----:B0-----:R-:W-:-:S04]  /*0800*/  ISETP.GE.AND P0, PT, R19, UR5, PT ;  /* 0x0000000513007c0c */ /* 0x001fc8000bf06270 */
[----:B------:R-:W-:-:S13]  /*0810*/  ISETP.GE.OR P0, PT, R18, UR4, P0 ;  /* 0x0000000412007c0c */ /* 0x000fda0008706670 */
[----:B------:R-:W-:Y:S05]  /*0820*/  @P0 EXIT ;  /* 0x000000000000094d */ /* 0x000fea0003800000 */
[----:B------:R-:W0:Y:S01]  /*0830*/  LDC.64 R2, c[0x0][0x390] ;  /* 0x0000e400ff027b82 */ /* 0x000e220000000a00 */
[----:B------:R-:W-:-:S04]  /*0840*/  IMAD R19, R18, UR5, R19 ;  /* 0x0000000512137c24 */ /* 0x000fc8000f8e0213 */
[----:B0-----:R-:W-:-:S05]  /*0850*/  IMAD.WIDE.U32 R2, R19, 0x4, R2 ;  /* 0x0000000413027825 */ /* 0x001fca00078e0002 */
[----:B------:R-:W-:Y:S01]  /*0860*/  STG.E desc[UR8][R2.64], R21 ;  /* 0x0000001502007986 */ /* 0x000fe2000c101908 */
[----:B------:R-:W-:Y:S05]  /*0870*/  EXIT ;  /* 0x000000000000794d */ /* 0x000fea0003800000 */
.L_x_2:
[----:B------:R-:W-:-:S00]  /*0880*/  BRA `(.L_x_2) ;  /* 0xfffffffc00fc7947 */ /* 0x000fc0000383ffff */
[----:B------:R-:W-:-:S00]  /*0890*/  NOP ;  /* 0x0000000000007918 */ /* 0x000fc00000000000 */
        /* <DEDUP_REMOVED lines=14> */
.L_x_14:


//--------------------- .text._Z21bandwidth_read_kernelPK7Vec4U32Pmmi --------------------------
	.section	.text._Z21bandwidth_read_kernelPK7Vec4U32Pmmi,"ax",@progbits
	.align	128
        .global         _Z21bandwidth_read_kernelPK7Vec4U32Pmmi
        .type           _Z21bandwidth_read_kernelPK7Vec4U32Pmmi,@function
        .size           _Z21bandwidth_read_kernelPK7Vec4U32Pmmi,(.L_x_15 - _Z21bandwidth_read_kernelPK7Vec4U32Pmmi)
        .other          _Z21bandwidth_read_kernelPK7Vec4U32Pmmi,@"STO_CUDA_ENTRY STV_DEFAULT"
_Z21bandwidth_read_kernelPK7Vec4U32Pmmi:
.text._Z21bandwidth_read_kernelPK7Vec4U32Pmmi:
[----:B------:R-:W-:Y:S01]  /*0000*/  LDC R1, c[0x0][0x37c] ;  /* 0x0000df00ff017b82 */ /* 0x000fe20000000800 */
[----:B------:R-:W0:Y:S01]  /*0010*/  LDCU UR5, c[0x0][0x398] ;  /* 0x00007300ff0577ac */ /* 0x000e220008000800 */
[----:B------:R-:W1:Y:S01]  /*0020*/  S2R R0, SR_CTAID.X ;  /* 0x0000000000007919 */ /* 0x000e620000002500 */
[----:B------:R-:W-:Y:S01]  /*0030*/  IMAD.MOV.U32 R5, RZ, RZ, RZ ;  /* 0x000000ffff057224 */ /* 0x000fe200078e00ff */
[----:B------:R-:W2:Y:S01]  /*0040*/  LDCU UR9, c[0x0][0x360] ;  /* 0x00006c00ff0977ac */ /* 0x000ea20008000800 */
[----:B------:R-:W3:Y:S03]  /*0050*/  S2R R3, SR_TID.X ;  /* 0x0000000000037919 */ /* 0x000ee60000002100 */
[----:B------:R-:W4:Y:S01]  /*0060*/  LDC R4, c[0x0][0x370] ;  /* 0x0000dc00ff047b82 */ /* 0x000f220000000800 */
[----:B------:R-:W-:Y:S01]  /*0070*/  IMAD.MOV.U32 R2, RZ, RZ, RZ ;  /* 0x000000ffff027224 */ /* 0x000fe200078e00ff */
[----:B------:R-:W1:Y:S01]  /*0080*/  LDCU.64 UR10, c[0x0][0x358] ;  /* 0x00006b00ff0a77ac */ /* 0x000e620008000a00 */
[----:B0-----:R-:W-:-:S09]  /*0090*/  UISETP.GE.AND UP0, UPT, UR5, 0x1, UPT ;  /* 0x000000010500788c */ /* 0x001fd2000bf06270 */
[----:B--2---:R-:W-:Y:S05]  /*00a0*/  BRA.U !UP0, `(.L_x_3) ;  /* 0x0000000508bc7547 */ /* 0x004fea000b800000 */
[----:B------:R-:W-:Y:S01]  /*00b0*/  UISETP.GE.U32.AND UP1, UPT, UR5, 0x4, UPT ;  /* 0x000000040500788c */ /* 0x000fe2000bf26070 */
[----:B----4-:R-:W-:Y:S01]  /*00c0*/  IMAD R4, R4, UR9, RZ ;  /* 0x0000000904047c24 */ /* 0x010fe2000f8e02ff */
[----:B------:R-:W-:Y:S01]  /*00d0*/  ULOP3.LUT UR6, UR5, 0x3, URZ, 0xc0, !UPT ;  /* 0x0000000305067892 */ /* 0x000fe2000f8ec0ff */
[----:B-1-3--:R-:W-:Y:S01]  /*00e0*/  IMAD R22, R0, UR9, R3 ;  /* 0x0000000900167c24 */ /* 0x00afe2000f8e0203 */
[----:B------:R-:W-:Y:S01]  /*00f0*/  UMOV UR4, URZ ;  /* 0x000000ff00047c82 */ /* 0x000fe20008000000 */
[----:B------:R-:W-:Y:S01]  /*0100*/  IMAD.MOV.U32 R5, RZ, RZ, RZ ;  /* 0x000000ffff057224 */ /* 0x000fe200078e00ff */
[----:B------:R-:W-:Y:S01]  /*0110*/  UISETP.NE.AND UP0, UPT, UR6, URZ, UPT ;  /* 0x000000ff0600728c */ /* 0x000fe2000bf05270 */
[----:B------:R-:W-:Y:S02]  /*0120*/  IMAD.MOV.U32 R2, RZ, RZ, RZ ;  /* 0x000000ffff027224 */ /* 0x000fe400078e00ff */
[----:B------:R-:W-:Y:S08]  /*0130*/  BRA.U !UP1, `(.L_x_4) ;  /* 0x00000005092c7547 */ /* 0x000ff0000b800000 */
[----:B------:R-:W0:Y:S01]  /*0140*/  LDC.64 R20, c[0x0][0x380] ;  /* 0x0000e000ff147b82 */ /* 0x000e220000000a00 */
[----:B------:R-:W-:Y:S01]  /*0150*/  ULOP3.LUT UR4, UR5, 0x7ffffffc, URZ, 0xc0, !UPT ;  /* 0x7ffffffc05047892 */ /* 0x000fe2000f8ec0ff */
[----:B------:R-:W-:Y:S01]  /*0160*/  IMAD.SHL.U32 R29, R22, 0x10, RZ ;  /* 0x00000010161d7824 */ /* 0x000fe200078e00ff */
[--C-:B------:R-:W-:Y:S01]  /*0170*/  SHF.R.U32.HI R31, RZ, 0x1c, R22.reuse ;  /* 0x0000001cff1f7819 */ /* 0x100fe20000011616 */
[----:B------:R-:W-:Y:S01]  /*0180*/  UMOV UR5, URZ ;  /* 0x000000ff00057c82 */ /* 0x000fe20008000000 */
[----:B------:R-:W-:Y:S01]  /*0190*/  IMAD.MOV.U32 R5, RZ, RZ, RZ ;  /* 0x000000ffff057224 */ /* 0x000fe200078e00ff */
[----:B------:R-:W1:Y:S01]  /*01a0*/  LDCU.64 UR12, c[0x0][0x390] ;  /* 0x00007200ff0c77ac */ /* 0x000e620008000a00 */
[----:B------:R-:W-:Y:S01]  /*01b0*/  IMAD.MOV.U32 R2, RZ, RZ, RZ ;  /* 0x000000ffff027224 */ /* 0x000fe200078e00ff */
[----:B------:R-:W2:Y:S01]  /*01c0*/  LDC.64 R24, c[0x0][0x380] ;  /* 0x0000e000ff187b82 */ /* 0x000ea20000000a00 */
[----:B------:R-:W-:Y:S01]  /*01d0*/  IMAD.MOV.U32 R33, RZ, RZ, R22 ;  /* 0x000000ffff217224 */ /* 0x000fe200078e0016 */
[----:B------:R-:W-:Y:S01]  /*01e0*/  UIADD3 UR7, UPT, UPT, -UR4, URZ, URZ ;  /* 0x000000ff04077290 */ /* 0x000fe2000fffe1ff */
[----:B------:R-:W-:Y:S01]  /*01f0*/  IMAD.MOV.U32 R27, RZ, RZ, RZ ;  /* 0x000000ffff1b7224 */ /* 0x000fe200078e00ff */
[----:B0-----:R-:W-:-:S02]  /*0200*/  LEA R6, P0, R4, R20, 0x4 ;  /* 0x0000001404067211 */ /* 0x001fc400078020ff */
[C---:B------:R-:W-:Y:S02]  /*0210*/  LEA R7, P1, R4.reuse, R20, 0x5 ;  /* 0x0000001404077211 */ /* 0x040fe400078228ff */
[CC--:B------:R-:W-:Y:S02]  /*0220*/  LEA.HI.X R20, R4.reuse, R21.reuse, RZ, 0x4, P0 ;  /* 0x0000001504147211 */ /* 0x0c0fe400000f24ff */
[C---:B------:R-:W-:Y:S01]  /*0230*/  LEA.HI.X R21, R4.reuse, R21, RZ, 0x5, P1 ;  /* 0x0000001504157211 */ /* 0x040fe200008f2cff */
[----:B--2---:R-:W-:-:S04]  /*0240*/  IMAD.WIDE.U32 R24, R4, 0x30, R24 ;  /* 0x0000003004187825 */ /* 0x004fc800078e0018 */
[----:B-1----:R-:W-:-:S07]  /*0250*/  VIADD R26, R25, UR5 ;  /* 0x00000005191a7c36 */ /* 0x002fce0008000000 */
.L_x_5:
[----:B------:R-:W-:-:S04]  /*0260*/  ISETP.GE.U32.AND P0, PT, R33, UR12, PT ;  /* 0x0000000c21007c0c */ /* 0x000fc8000bf06070 */
[----:B------:R-:W-:-:S13]  /*0270*/  ISETP.GE.U32.AND.EX P0, PT, R27, UR13, PT, P0 ;  /* 0x0000000d1b007c0c */ /* 0x000fda000bf06100 */
[----:B------:R-:W0:Y:S02]  /*0280*/  @!P0 LDC.64 R12, c[0x0][0x380] ;  /* 0x0000e000ff0c8b82 */ /* 0x000e240000000a00 */
[----:B0-----:R-:W-:-:S05]  /*0290*/  @!P0 IADD3 R12, P1, PT, R29, R12, RZ ;  /* 0x0000000c1d0c8210 */ /* 0x001fca0007f3e0ff */
[----:B------:R-:W-:-:S06]  /*02a0*/  @!P0 IMAD.X R13, R31, 0x1, R13, P1 ;  /* 0x000000011f0d8824 */ /* 0x000fcc00008e060d */
[----:B------:R-:W2:Y:S01]  /*02b0*/  @!P0 LDG.E.128.CONSTANT R12, desc[UR10][R12.64] ;  /* 0x0000000a0c0c8981 */ /* 0x000ea2000c1e9d00 */
[----:B------:R-:W-:-:S04]  /*02c0*/  IADD3 R8, P2, PT, R4, R33, RZ ;  /* 0x0000002104087210 */ /* 0x000fc80007f5e0ff */
[----:B------:R-:W-:Y:S01]  /*02d0*/  ISETP.GE.U32.AND P1, PT, R8, UR12, PT ;  /* 0x0000000c08007c0c */ /* 0x000fe2000bf26070 */
[----:B------:R-:W-:-:S05]  /*02e0*/  IMAD.X R8, RZ, RZ, R27, P2 ;  /* 0x000000ffff087224 */ /* 0x000fca00010e061b */
[----:B------:R-:W-:Y:S02]  /*02f0*/  ISETP.GE.U32.AND.EX P1, PT, R8, UR13, PT, P1 ;  /* 0x0000000d08007c0c */ /* 0x000fe4000bf26110 */
[----:B------:R-:W-:-:S04]  /*0300*/  LEA R8, P3, R4, R33, 0x1 ;  /* 0x0000002104087211 */ /* 0x000fc800078608ff */
[----:B------:R-:W-:Y:S02]  /*0310*/  ISETP.GE.U32.AND P2, PT, R8, UR12, PT ;  /* 0x0000000c08007c0c */ /* 0x000fe4000bf46070 */
[----:B------:R-:W-:-:S04]  /*0320*/  LEA.HI.X R9, R4, R27, RZ, 0x1, P3 ;  /* 0x0000001b04097211 */ /* 0x000fc800018f0cff */
[----:B------:R-:W-:Y:S02]  /*0330*/  ISETP.GE.U32.AND.EX P2, PT, R9, UR13, PT, P2 ;  /* 0x0000000d09007c0c */ /* 0x000fe4000bf46120 */
[----:B------:R-:W-:-:S05]  /*0340*/  @!P1 IADD3 R8, P3, PT, R29, R6, RZ ;  /* 0x000000061d089210 */ /* 0x000fca0007f7e0ff */
[----:B------:R-:W-:Y:S01]  /*0350*/  @!P1 IMAD.X R9, R31, 0x1, R20, P3 ;  /* 0x000000011f099824 */ /* 0x000fe200018e0614 */
[----:B------:R-:W-:Y:S01]  /*0360*/  UMOV UR5, URZ ;  /* 0x000000ff00057c82 */ /* 0x000fe20008000000 */
[----:B--2---:R-:W-:-:S04]  /*0370*/  @!P0 LOP3.LUT R10, R5, R12, RZ, 0x3c, !PT ;  /* 0x0000000c050a8212 */ /* 0x004fc800078e3cff */
[----:B------:R-:W-:Y:S01]  /*0380*/  @!P0 IADD3 R11, P4, PT, R13, R10, RZ ;  /* 0x0000000a0d0b8210 */ /* 0x000fe20007f9e0ff */
[----:B------:R-:W-:-:S03]  /*0390*/  IMAD.MOV.U32 R10, RZ, RZ, R33 ;  /* 0x000000ffff0a7224 */ /* 0x000fc600078e0021 */
[----:B------:R-:W-:Y:S01]  /*03a0*/  @!P0 LOP3.LUT R14, R11, R14, RZ, 0x3c, !PT ;  /* 0x0000000e0b0e8212 */ /* 0x000fe200078e3cff */
[----:B------:R-:W-:Y:S02]  /*03b0*/  IMAD.MOV.U32 R11, RZ, RZ, R27 ;  /* 0x000000ffff0b7224 */ /* 0x000fe400078e001b */
[----:B------:R-:W-:-:S04]  /*03c0*/  IMAD.WIDE.U32 R12, R4, 0x3, R10 ;  /* 0x00000003040c7825 */ /* 0x000fc800078e000a */
[----:B------:R-:W2:Y:S01]  /*03d0*/  @!P1 LDG.E.128.CONSTANT R8, desc[UR10][R8.64] ;  /* 0x0000000a08089981 */ /* 0x000ea2000c1e9d00 */
[----:B------:R-:W-:Y:S01]  /*03e0*/  @!P0 IADD3 R5, P5, PT, R15, R14, RZ ;  /* 0x0000000e0f058210 */ /* 0x000fe20007fbe0ff */
[----:B------:R-:W-:Y:S01]  /*03f0*/  VIADD R13, R13, UR5 ;  /* 0x000000050d0d7c36 */ /* 0x000fe20008000000 */
[----:B------:R-:W-:Y:S02]  /*0400*/  ISETP.GE.U32.AND P3, PT, R12, UR12, PT ;  /* 0x0000000c0c007c0c */ /* 0x000fe4000bf66070 */
[----:B------:R-:W-:Y:S02]  /*0410*/  @!P2 IADD3 R12, P6, PT, R29, R7, RZ ;  /* 0x000000071d0ca210 */ /* 0x000fe40007fde0ff */
[----:B------:R-:W-:-:S03]  /*0420*/  ISETP.GE.U32.AND.EX P3, PT, R13, UR13, PT, P3 ;  /* 0x0000000d0d007c0c */ /* 0x000fc6000bf66130 */
[----:B------:R-:W-:-:S06]  /*0430*/  @!P2 IMAD.X R13, R31, 0x1, R21, P6 ;  /* 0x000000011f0da824 */ /* 0x000fcc00030e0615 */
[----:B------:R-:W3:Y:S04]  /*0440*/  @!P2 LDG.E.128.CONSTANT R12, desc[UR10][R12.64] ;  /* 0x0000000a0c0ca981 */ /* 0x000ee8000c1e9d00 */
[----:B------:R-:W-:-:S05]  /*0450*/  @!P3 IADD3 R16, P6, PT, R29, R24, RZ ;  /* 0x000000181d10b210 */ /* 0x000fca0007fde0ff */
[----:B------:R-:W-:-:S06]  /*0460*/  @!P3 IMAD.X R17, R31, 0x1, R26, P6 ;  /* 0x000000011f11b824 */ /* 0x000fcc00030e061a */
[----:B------:R-:W4:Y:S01]  /*0470*/  @!P3 LDG.E.128.CONSTANT R16, desc[UR10][R16.64] ;  /* 0x0000000a1010b981 */ /* 0x000f22000c1e9d00 */
[----:B------:R-:W-:Y:S01]  /*0480*/  @!P0 IADD3.X R2, PT, PT, RZ, RZ, R2, P5, P4 ;  /* 0x000000ffff028210 */ /* 0x000fe20002fe8402 */
[----:B------:R-:W-:-:S04]  /*0490*/  UIADD3 UR7, UPT, UPT, UR7, 0x4, URZ ;  /* 0x0000000407077890 */ /* 0x000fc8000fffe0ff */
[----:B------:R-:W-:Y:S01]  /*04a0*/  UISETP.NE.AND UP1, UPT, UR7, URZ, UPT ;  /* 0x000000ff0700728c */ /* 0x000fe2000bf25270 */
[----:B--2---:R-:W-:-:S04]  /*04b0*/  @!P1 LOP3.LUT R8, R5, R8, RZ, 0x3c, !PT ;  /* 0x0000000805089212 */ /* 0x004fc800078e3cff */
[----:B------:R-:W-:-:S04]  /*04c0*/  @!P1 IADD3 R9, P6, PT, R9, R8, RZ ;  /* 0x0000000809099210 */ /* 0x000fc80007fde0ff */
[----:B------:R-:W-:-:S04]  /*04d0*/  @!P1 LOP3.LUT R10, R9, R10, RZ, 0x3c, !PT ;  /* 0x0000000a090a9212 */ /* 0x000fc800078e3cff */
[----:B------:R-:W-:-:S04]  /*04e0*/  @!P1 IADD3 R5, P5, PT, R11, R10, RZ ;  /* 0x0000000a0b059210 */ /* 0x000fc80007fbe0ff */
[----:B---3--:R-:W-:Y:S02]  /*04f0*/  @!P2 LOP3.LUT R8, R5, R12, RZ, 0x3c, !PT ;  /* 0x0000000c0508a212 */ /* 0x008fe400078e3cff */
[----:B------:R-:W-:Y:S02]  /*0500*/  @!P1 IADD3.X R2, PT, PT, RZ, RZ, R2, P5, P6 ;  /* 0x000000ffff029210 */ /* 0x000fe40002fec402 */
[----:B------:R-:W-:Y:S02]  /*0510*/  @!P2 IADD3 R9, P0, PT, R13, R8, RZ ;  /* 0x000000080d09a210 */ /* 0x000fe40007f1e0ff */
[C---:B------:R-:W-:Y:S02]  /*0520*/  LEA R33, P6, R4.reuse, R33, 0x2 ;  /* 0x0000002104217211 */ /* 0x040fe400078c10ff */
[----:B------:R-:W-:Y:S02]  /*0530*/  @!P2 LOP3.LUT R14, R9, R14, RZ, 0x3c, !PT ;  /* 0x0000000e090ea212 */ /* 0x000fe400078e3cff */
[----:B------:R-:W-:-:S02]  /*0540*/  LEA.HI.X R27, R4, R27, RZ, 0x2, P6 ;  /* 0x0000001b041b7211 */ /* 0x000fc400030f14ff */
[----:B------:R-:W-:-:S04]  /*0550*/  @!P2 IADD3 R5, P4, PT, R15, R14, RZ ;  /* 0x0000000e0f05a210 */ /* 0x000fc80007f9e0ff */
[----:B----4-:R-:W-:Y:S02]  /*0560*/  @!P3 LOP3.LUT R8, R5, R16, RZ, 0x3c, !PT ;  /* 0x000000100508b212 */ /* 0x010fe400078e3cff */
[----:B------:R-:W-:Y:S02]  /*0570*/  @!P2 IADD3.X R2, PT, PT, RZ, RZ, R2, P4, P0 ;  /* 0x000000ffff02a210 */ /* 0x000fe400027e0402 */
[----:B------:R-:W-:Y:S02]  /*0580*/  @!P3 IADD3 R17, P5, PT, R17, R8, RZ ;  /* 0x000000081111b210 */ /* 0x000fe40007fbe0ff */
[C---:B------:R-:W-:Y:S02]  /*0590*/  LEA R29, P0, R4.reuse, R29, 0x6 ;  /* 0x0000001d041d7211 */ /* 0x040fe400078030ff */
[----:B------:R-:W-:Y:S02]  /*05a0*/  @!P3 LOP3.LUT R18, R17, R18, RZ, 0x3c, !PT ;  /* 0x000000121112b212 */ /* 0x000fe400078e3cff */
[----:B------:R-:W-:-:S02]  /*05b0*/  LEA.HI.X R31, R4, R31, RZ, 0x6, P0 ;  /* 0x0000001f041f7211 */ /* 0x000fc400000f34ff */
[----:B------:R-:W-:-:S04]  /*05c0*/  @!P3 IADD3 R5, P1, PT, R19, R18, RZ ;  /* 0x000000121305b210 */ /* 0x000fc80007f3e0ff */
[----:B------:R-:W-:Y:S01]  /*05d0*/  @!P3 IADD3.X R2, PT, PT, RZ, RZ, R2, P1, P5 ;  /* 0x000000ffff02b210 */ /* 0x000fe20000fea402 */
[----:B------:R-:W-:Y:S08]  /*05e0*/  BRA.U UP1, `(.L_x_5) ;  /* 0xfffffffd011c7547 */ /* 0x000ff0000b83ffff */
.L_x_4:
[----:B------:R-:W-:Y:S05]  /*05f0*/  BRA.U !UP0, `(.L_x_3) ;  /* 0x0000000108687547 */ /* 0x000fea000b800000 */
[----:B------:R-:W0:Y:S01]  /*0600*/  LDCU.64 UR12, c[0x0][0x380] ;  /* 0x00007000ff0c77ac */ /* 0x000e220008000a00 */
[----:B------:R-:W-:Y:S01]  /*0610*/  IMAD.MOV.U32 R23, RZ, RZ, RZ ;  /* 0x000000ffff177224 */ /* 0x000fe200078e00ff */
[----:B------:R-:W1:Y:S01]  /*0620*/  LDCU.64 UR14, c[0x0][0x390] ;  /* 0x00007200ff0e77ac */ /* 0x000e620008000a00 */
[----:B------:R-:W-:Y:S01]  /*0630*/  IMAD.WIDE.U32 R22, R4, UR4, R22 ;  /* 0x0000000404167c25 */ /* 0x000fe2000f8e0016 */
[----:B------:R-:W-:-:S03]  /*0640*/  UMOV UR4, URZ ;  /* 0x000000ff00047c82 */ /* 0x000fc60008000000 */
[----:B------:R-:W-:Y:S01]  /*0650*/  IMAD.MOV.U32 R15, RZ, RZ, R22 ;  /* 0x000000ffff0f7224 */ /* 0x000fe200078e0016 */
[----:B------:R-:W-:Y:S01]  /*0660*/  UIADD3 UR6, UPT, UPT, -UR6, URZ, URZ ;  /* 0x000000ff06067290 */ /* 0x000fe2000fffe1ff */
[----:B------:R-:W-:Y:S01]  /*0670*/  VIADD R17, R23, UR4 ;  /* 0x0000000417117c36 */ /* 0x000fe20008000000 */
[----:B0-----:R-:W-:-:S04]  /*0680*/  LEA R13, P0, R22, UR12, 0x4 ;  /* 0x0000000c160d7c11 */ /* 0x001fc8000f8020ff */
[----:B-1----:R-:W-:-:S09]  /*0690*/  LEA.HI.X R7, R22, UR13, R17, 0x4, P0 ;  /* 0x0000000d16077c11 */ /* 0x002fd200080f2411 */
.L_x_6:
[----:B------:R-:W-:-:S04]  /*06a0*/  ISETP.GE.U32.AND P0, PT, R15, UR14, PT ;  /* 0x0000000e0f007c0c */ /* 0x000fc8000bf06070 */
[----:B------:R-:W-:-:S13]  /*06b0*/  ISETP.GE.U32.AND.EX P0, PT, R17, UR15, PT, P0 ;  /* 0x0000000f11007c0c */ /* 0x000fda000bf06100 */
[----:B------:R-:W-:-:S05]  /*06c0*/  @!P0 IMAD.MOV.U32 R6, RZ, RZ, R13 ;  /* 0x000000ffff068224 */ /* 0x000fca00078e000d */
[----:B------:R0:W2:Y:S01]  /*06d0*/  @!P0 LDG.E.128.CONSTANT R8, desc[UR10][R6.64] ;  /* 0x0000000a06088981 */ /* 0x0000a2000c1e9d00 */
[----:B------:R-:W-:Y:S01]  /*06e0*/  UIADD3 UR6, UPT, UPT, UR6, 0x1, URZ ;  /* 0x0000000106067890 */ /* 0x000fe2000fffe0ff */
[C---:B------:R-:W-:Y:S02]  /*06f0*/  IADD3 R15, P4, PT, R4.reuse, R15, RZ ;  /* 0x0000000f040f7210 */ /* 0x040fe40007f9e0ff */
[C---:B------:R-:W-:Y:S01]  /*0700*/  LEA R13, P3, R4.reuse, R13, 0x4 ;  /* 0x0000000d040d7211 */ /* 0x040fe200078620ff */
[----:B------:R-:W-:Y:S02]  /*0710*/  UISETP.NE.AND UP0, UPT, UR6, URZ, UPT ;  /* 0x000000ff0600728c */ /* 0x000fe4000bf05270 */
[----:B------:R-:W-:Y:S01]  /*0720*/  IMAD.X R17, RZ, RZ, R17, P4 ;  /* 0x000000ffff117224 */ /* 0x000fe200020e0611 */
[----:B0-----:R-:W-:Y:S02]  /*0730*/  LEA.HI.X R7, R4, R7, RZ, 0x4, P3 ;  /* 0x0000000704077211 */ /* 0x001fe400018f24ff */
[----:B--2---:R-:W-:-:S04]  /*0740*/  @!P0 LOP3.LUT R8, R5, R8, RZ, 0x3c, !PT ;  /* 0x0000000805088212 */ /* 0x004fc800078e3cff */
[----:B------:R-:W-:-:S04]  /*0750*/  @!P0 IADD3 R9, P1, PT, R9, R8, RZ ;  /* 0x0000000809098210 */ /* 0x000fc80007f3e0ff */
[----:B------:R-:W-:-:S04]  /*0760*/  @!P0 LOP3.LUT R10, R9, R10, RZ, 0x3c, !PT ;  /* 0x0000000a090a8212 */ /* 0x000fc800078e3cff */
[----:B------:R-:W-:-:S04]  /*0770*/  @!P0 IADD3 R5, P2, PT, R11, R10, RZ ;  /* 0x0000000a0b058210 */ /* 0x000fc80007f5e0ff */
[----:B------:R-:W-:Y:S01]  /*0780*/  @!P0 IADD3.X R2, PT, PT, RZ, RZ, R2, P2, P1 ;  /* 0x000000ffff028210 */ /* 0x000fe200017e2402 */
[----:B------:R-:W-:Y:S08]  /*0790*/  BRA.U UP0, `(.L_x_6) ;  /* 0xfffffffd00c07547 */ /* 0x000ff0000b83ffff */
.L_x_3:
[----:B------:R-:W0:Y:S01]  /*07a0*/  S2UR UR5, SR_CgaCtaId ;  /* 0x00000000000579c3 */ /* 0x000e220000008800 */
[----:B------:R-:W-:Y:S01]  /*07b0*/  UMOV UR4, 0x400 ;  /* 0x0000040000047882 */ /* 0x000fe20000000000 */
[----:B---3--:R-:W-:Y:S01]  /*07c0*/  ISETP.NE.AND P0, PT, R3, RZ, PT ;  /* 0x000000ff0300720c */ /* 0x008fe20003f05270 */
[----:B0-----:R-:W-:-:S06]  /*07d0*/  ULEA UR5, UR5, UR4, 0x18 ;  /* 0x0000000405057291 */ /* 0x001fcc000f8ec0ff */
[----:B------:R-:W-:Y:S01]  /*07e0*/  LEA R7, R3, UR5, 0x3 ;  /* 0x0000000503077c11 */ /* 0x000fe2000f8e18ff */
[----:B------:R-:W-:Y:S02]  /*07f0*/  IMAD.MOV.U32 R3, RZ, RZ, R2 ;  /* 0x000000ffff037224 */ /* 0x000fe400078e0002 */
[----:B------:R-:W-:-:S05]  /*0800*/  IMAD.MOV.U32 R2, RZ, RZ, R5 ;  /* 0x000000ffff027224 */ /* 0x000fca00078e0005 */
[----:B------:R0:W-:Y:S01]  /*0810*/  STS.64 [R7], R2 ;  /* 0x0000000207007388 */ /* 0x0001e20000000a00 */
[----:B------:R-:W-:Y:S06]  /*0820*/  BAR.SYNC.DEFER_BLOCKING 0x0 ;  /* 0x0000000000007b1d */ /* 0x000fec0000010000 */
[----:B-1----:R-:W-:Y:S05]  /*0830*/  @P0 EXIT ;  /* 0x000000000000094d */ /* 0x002fea0003800000 */
[----:B------:R-:W-:Y:S01]  /*0840*/  UISETP.GE.U32.AND UP0, UPT, UR9, 0x10, UPT ;  /* 0x000000100900788c */ /* 0x000fe2000bf06070 */
[----:B0-----:R-:W-:Y:S01]  /*0850*/  CS2R R2, SRZ ;  /* 0x0000000000027805 */ /* 0x001fe2000001ff00 */
[----:B------:R-:W-:Y:S01]  /*0860*/  ULOP3.LUT UR7, UR9, 0xf, URZ, 0xc0, !UPT ;  /* 0x0000000f09077892 */ /* 0x000fe2000f8ec0ff */
[----:B------:R-:W-:-:S06]  /*0870*/  UMOV UR4, URZ ;  /* 0x000000ff00047c82 */ /* 0x000fcc0008000000 */
[----:B------:R-:W-:Y:S05]  /*0880*/  BRA.U !UP0, `(.L_x_7) ;  /* 0x0000000108847547 */ /* 0x000fea000b800000 */
[----:B------:R-:W-:Y:S01]  /*0890*/  ULOP3.LUT UR6, UR9, 0xfffffff0, URZ, 0xc0, !UPT ;  /* 0xfffffff009067892 */ /* 0x000fe2000f8ec0ff */
[----:B------:R-:W-:Y:S01]  /*08a0*/  CS2R R2, SRZ ;  /* 0x0000000000027805 */ /* 0x000fe2000001ff00 */
[----:B------:R-:W-:Y:S02]  /*08b0*/  ULOP3.LUT UR4, UR9, 0x7f0, URZ, 0xc0, !UPT ;  /* 0x000007f009047892 */ /* 0x000fe4000f8ec0ff */
[----:B------:R-:W-:Y:S02]  /*08c0*/  UIADD3 UR8, UPT, UPT, UR5, 0x40, URZ ;  /* 0x0000004005087890 */ /* 0x000fe4000fffe0ff */
[----:B------:R-:W-:-:S12]  /*08d0*/  UIADD3 UR6, UPT, UPT, -UR6, URZ, URZ ;  /* 0x000000ff06067290 */ /* 0x000fd8000fffe1ff */
.L_x_8:
[----:B------:R-:W0:Y:S01]  /*08e0*/  LDS.128 R20, [UR8+-0x40] ;  /* 0xffffc008ff147984 */ /* 0x000e220008000c00 */
[----:B------:R-:W-:-:S03]  /*08f0*/  UIADD3 UR6, UPT, UPT, UR6, 0x10, URZ ;  /* 0x0000001006067890 */ /* 0x000fc6000fffe0ff */
[----:B------:R-:W1:Y:S01]  /*0900*/  LDS.128 R16, [UR8+-0x30] ;  /* 0xffffd008ff107984 */ /* 0x000e620008000c00 */
[----:B------:R-:W-:-:S03]  /*0910*/  UISETP.NE.AND UP0, UPT, UR6, URZ, UPT ;  /* 0x000000ff0600728c */ /* 0x000fc6000bf05270 */
[----:B------:R-:W2:Y:S04]  /*0920*/  LDS.128 R12, [UR8+-0x20] ;  /* 0xffffe008ff0c7984 */ /* 0x000ea80008000c00 */
[----:B----4-:R-:W3:Y:S04]  /*0930*/  LDS.128 R4, [UR8+-0x10] ;  /* 0xfffff008ff047984 */ /* 0x010ee80008000c00 */
[----:B------:R-:W4:Y:S01]  /*0940*/  LDS.128 R8, [UR8] ;  /* 0x00000008ff087984 */ /* 0x000f220008000c00 */
[----:B0-----:R-:W-:Y:S02]  /*0950*/  LOP3.LUT R25, R22, R20, R2, 0x96, !PT ;  /* 0x0000001416197212 */ /* 0x001fe400078e9602 */
[----:B------:R-:W-:-:S02]  /*0960*/  LOP3.LUT R27, R23, R21, R3, 0x96, !PT ;  /* 0x00000015171b7212 */ /* 0x000fc400078e9603 */
[----:B------:R-:W0:Y:S01]  /*0970*/  LDS.128 R20, [UR8+0x10] ;  /* 0x00001008ff147984 */ /* 0x000e220008000c00 */
[----:B-1----:R-:W-:Y:S02]  /*0980*/  LOP3.LUT R3, R18, R16, R25, 0x96, !PT ;  /* 0x0000001012037212 */ /* 0x002fe400078e9619 */
[----:B------:R-:W-:Y:S02]  /*0990*/  LOP3.LUT R25, R19, R17, R27, 0x96, !PT ;  /* 0x0000001113197212 */ /* 0x000fe400078e961b */
[----:B------:R-:W1:Y:S01]  /*09a0*/  LDS.128 R16, [UR8+0x20] ;  /* 0x00002008ff107984 */ /* 0x000e620008000c00 */
[----:B--2---:R-:W-:Y:S02]  /*09b0*/  LOP3.LUT R3, R14, R12, R3, 0x96, !PT ;  /* 0x0000000c0e037212 */ /* 0x004fe400078e9603 */
[----:B------:R-:W-:Y:S02]  /*09c0*/  LOP3.LUT R25, R15, R13, R25, 0x96, !PT ;  /* 0x0000000d0f197212 */ /* 0x000fe400078e9619 */
[----:B------:R-:W2:Y:S01]  /*09d0*/  LDS.128 R12, [UR8+0x30] ;  /* 0x00003008ff0c7984 */ /* 0x000ea20008000c00 */
[----:B---3--:R-:W-:Y:S01]  /*09e0*/  LOP3.LUT R3, R6, R4, R3, 0x96, !PT ;  /* 0x0000000406037212 */ /* 0x008fe200078e9603 */
[----:B------:R-:W-:Y:S01]  /*09f0*/  UIADD3 UR8, UPT, UPT, UR8, 0x80, URZ ;  /* 0x0000008008087890 */ /* 0x000fe2000fffe0ff */
[----:B------:R-:W-:-:S02]  /*0a00*/  LOP3.LUT R5, R7, R5, R25, 0x96, !PT ;  /* 0x0000000507057212 */ /* 0x000fc400078e9619 */
[----:B----4-:R-:W-:Y:S02]  /*0a10*/  LOP3.LUT R3, R10, R8, R3, 0x96, !PT ;  /* 0x000000080a037212 */ /* 0x010fe400078e9603 */
[----:B------:R-:W-:Y:S02]  /*0a20*/  LOP3.LUT R9, R11, R9, R5, 0x96, !PT ;  /* 0x000000090b097212 */ /* 0x000fe400078e9605 */
[----:B0-----:R-:W-:Y:S02]  /*0a30*/  LOP3.LUT R3, R22, R20, R3, 0x96, !PT ;  /* 0x0000001416037212 */ /* 0x001fe400078e9603 */
[----:B------:R-:W-:Y:S02]  /*0a40*/  LOP3.LUT R21, R23, R21, R9, 0x96, !PT ;  /* 0x0000001517157212 */ /* 0x000fe400078e9609 */
[----:B-1----:R-:W-:Y:S02]  /*0a50*/  LOP3.LUT R3, R18, R16, R3, 0x96, !PT ;  /* 0x0000001012037212 */ /* 0x002fe400078e9603 */
[----:B------:R-:W-:-:S02]  /*0a60*/  LOP3.LUT R17, R19, R17, R21, 0x96, !PT ;  /* 0x0000001113117212 */ /* 0x000fc400078e9615 */
[----:B--2---:R-:W-:Y:S02]  /*0a70*/  LOP3.LUT R2, R14, R12, R3, 0x96, !PT ;  /* 0x0000000c0e027212 */ /* 0x004fe400078e9603 */
[----:B------:R-:W-:Y:S01]  /*0a80*/  LOP3.LUT R3, R15, R13, R17, 0x96, !PT ;  /* 0x0000000d0f037212 */ /* 0x000fe200078e9611 */
[----:B------:R-:W-:Y:S06]  /*0a90*/  BRA.U UP0, `(.L_x_8) ;  /* 0xfffffffd00907547 */ /* 0x000fec000b83ffff */
.L_x_7:
[----:B------:R-:W-:-:S09]  /*0aa0*/  UISETP.NE.AND UP0, UPT, UR7, URZ, UPT ;  /* 0x000000ff0700728c */ /* 0x000fd2000bf05270 */
[----:B------:R-:W-:Y:S05]  /*0ab0*/  BRA.U !UP0, `(.L_x_9) ;  /* 0x0000000108a47547 */ /* 0x000fea000b800000 */
[----:B------:R-:W-:Y:S02]  /*0ac0*/  UISETP.GE.U32.AND UP0, UPT, UR7, 0x8, UPT ;  /* 0x000000080700788c */ /* 0x000fe4000bf06070 */
[----:B------:R-:W-:-:S04]  /*0ad0*/  ULOP3.LUT UR8, UR9, 0x7, URZ, 0xc0, !UPT ;  /* 0x0000000709087892 */ /* 0x000fc8000f8ec0ff */
[----:B------:R-:W-:-:S03]  /*0ae0*/  UISETP.NE.AND UP1, UPT, UR8, URZ, UPT ;  /* 0x000000ff0800728c */ /* 0x000fc6000bf25270 */
[----:B------:R-:W-:Y:S08]  /*0af0*/  BRA.U !UP0, `(.L_x_10) ;  /* 0x0000000108387547 */ /* 0x000ff0000b800000 */
[----:B------:R-:W-:Y:S02]  /*0b00*/  ULEA UR6, UR4, UR5, 0x3 ;  /* 0x0000000504067291 */ /* 0x000fe4000f8e18ff */
[----:B------:R-:W-:-:S07]  /*0b10*/  UIADD3 UR4, UPT, UPT, UR4, 0x8, URZ ;  /* 0x0000000804047890 */ /* 0x000fce000fffe0ff */
[----:B------:R-:W-:Y:S04]  /*0b20*/  LDS.128 R16, [UR6] ;  /* 0x00000006ff107984 */ /* 0x000fe80008000c00 */
[----:B------:R-:W0:Y:S04]  /*0b30*/  LDS.128 R12, [UR6+0x10] ;  /* 0x00001006ff0c7984 */ /* 0x000e280008000c00 */
[----:B------:R-:W1:Y:S04]  /*0b40*/  LDS.128 R8, [UR6+0x20] ;  /* 0x00002006ff087984 */ /* 0x000e680008000c00 */
[----:B----4-:R-:W2:Y:S01]  /*0b50*/  LDS.128 R4, [UR6+0x30] ;  /* 0x00003006ff047984 */ /* 0x010ea20008000c00 */
[----:B0-----:R-:W-:-:S02]  /*0b60*/  LOP3.LUT R21, R12, R16, R18, 0x96, !PT ;  /* 0x000000100c157212 */ /* 0x001fc400078e9612 */
[----:B------:R-:W-:Y:S02]  /*0b70*/  LOP3.LUT R17, R13, R17, R19, 0x96, !PT ;  /* 0x000000110d117212 */ /* 0x000fe400078e9613 */
[----:B-1----:R-:W-:Y:S02]  /*0b80*/  LOP3.LUT R13, R8, R21, R14, 0x96, !PT ;  /* 0x00000015080d7212 */ /* 0x002fe400078e960e */
[----:B------:R-:W-:Y:S02]  /*0b90*/  LOP3.LUT R15, R9, R17, R15, 0x96, !PT ;  /* 0x00000011090f7212 */ /* 0x000fe400078e960f */
[----:B--2---:R-:W-:Y:S02]  /*0ba0*/  LOP3.LUT R9, R4, R13, R10, 0x96, !PT ;  /* 0x0000000d04097212 */ /* 0x004fe400078e960a */
[----:B------:R-:W-:Y:S02]  /*0bb0*/  LOP3.LUT R4, R5, R15, R11, 0x96, !PT ;  /* 0x0000000f05047212 */ /* 0x000fe400078e960b */
[----:B------:R-:W-:-:S02]  /*0bc0*/  LOP3.LUT R2, R2, R9, R6, 0x96, !PT ;  /* 0x0000000902027212 */ /* 0x000fc400078e9606 */
[----:B------:R-:W-:-:S07]  /*0bd0*/  LOP3.LUT R3, R3, R4, R7, 0x96, !PT ;  /* 0x0000000403037212 */ /* 0x000fce00078e9607 */
.L_x_10:
[----:B------:R-:W-:Y:S05]  /*0be0*/  BRA.U !UP1, `(.L_x_9) ;  /* 0x0000000109587547 */ /* 0x000fea000b800000 */
[----:B------:R-:W-:Y:S02]  /*0bf0*/  UISETP.GE.U32.AND UP0, UPT, UR8, 0x4, UPT ;  /* 0x000000040800788c */ /* 0x000fe4000bf06070 */
[----:B------:R-:W-:-:S04]  /*0c00*/  ULOP3.LUT UR6, UR9, 0x3, URZ, 0xc0, !UPT ;  /* 0x0000000309067892 */ /* 0x000fc8000f8ec0ff */
[----:B------:R-:W-:-:S03]  /*0c10*/  UISETP.NE.AND UP1, UPT, UR6, URZ, UPT ;  /* 0x000000ff0600728c */ /* 0x000fc6000bf25270 */
[----:B------:R-:W-:Y:S08]  /*0c20*/  BRA.U !UP0, `(.L_x_11) ;  /* 0x0000000108207547 */ /* 0x000ff0000b800000 */
[----:B------:R-:W-:Y:S02]  /*0c30*/  ULEA UR7, UR4, UR5, 0x3 ;  /* 0x0000000504077291 */ /* 0x000fe4000f8e18ff */
[----:B------:R-:W-:-:S07]  /*0c40*/  UIADD3 UR4, UPT, UPT, UR4, 0x4, URZ ;  /* 0x0000000404047890 */ /* 0x000fce000fffe0ff */
[----:B----4-:R-:W-:Y:S04]  /*0c50*/  LDS.128 R4, [UR7] ;  /* 0x00000007ff047984 */ /* 0x010fe80008000c00 */
[----:B------:R-:W0:Y:S02]  /*0c60*/  LDS.128 R8, [UR7+0x10] ;  /* 0x00001007ff087984 */ /* 0x000e240008000c00 */
[----:B0-----:R-:W-:Y:S02]  /*0c70*/  LOP3.LUT R13, R8, R4, R6, 0x96, !PT ;  /* 0x00000004080d7212 */ /* 0x001fe400078e9606 */
[----:B------:R-:W-:Y:S02]  /*0c80*/  LOP3.LUT R4, R9, R5, R7, 0x96, !PT ;  /* 0x0000000509047212 */ /* 0x000fe400078e9607 */
[----:B------:R-:W-:-:S02]  /*0c90*/  LOP3.LUT R2, R2, R13, R10, 0x96, !PT ;  /* 0x0000000d02027212 */ /* 0x000fc400078e960a */
[----:B------:R-:W-:-:S07]  /*0ca0*/  LOP3.LUT R3, R3, R4, R11, 0x96, !PT ;  /* 0x0000000403037212 */ /* 0x000fce00078e960b */
.L_x_11:
[----:B------:R-:W-:Y:S05]  /*0cb0*/  BRA.U !UP1, `(.L_x_9) ;  /* 0x0000000109247547 */ /* 0x000fea000b800000 */
[----:B------:R-:W-:Y:S02]  /*0cc0*/  ULEA UR4, UR4, UR5, 0x3 ;  /* 0x0000000504047291 */ /* 0x000fe4000f8e18ff */
[----:B------:R-:W-:-:S12]  /*0cd0*/  UIADD3 UR6, UPT, UPT, -UR6, URZ, URZ ;  /* 0x000000ff06067290 */ /* 0x000fd8000fffe1ff */
.L_x_12:
[----:B----4-:R-:W0:Y:S01]  /*0ce0*/  LDS.64 R4, [UR4] ;  /* 0x00000004ff047984 */ /* 0x010e220008000a00 */
[----:B------:R-:W-:Y:S02]  /*0cf0*/  UIADD3 UR6, UPT, UPT, UR6, 0x1, URZ ;  /* 0x0000000106067890 */ /* 0x000fe4000fffe0ff */
[----:B------:R-:W-:Y:S02]  /*0d00*/  UIADD3 UR4, UPT, UPT, UR4, 0x8, URZ ;  /* 0x0000000804047890 */ /* 0x000fe4000fffe0ff */
[----:B------:R-:W-:Y:S01]  /*0d10*/  UISETP.NE.AND UP0, UPT, UR6, URZ, UPT ;  /* 0x000000ff0600728c */ /* 0x000fe2000bf05270 */
[----:B0-----:R-:W-:Y:S02]  /*0d20*/  LOP3.LUT R2, R4, R2, RZ, 0x3c, !PT ;  /* 0x0000000204027212 */ /* 0x001fe400078e3cff */
[----:B------:R-:W-:-:S06]  /*0d30*/  LOP3.LUT R3, R5, R3, RZ, 0x3c, !PT ;  /* 0x0000000305037212 */ /* 0x000fcc00078e3cff */
[----:B------:R-:W-:Y:S05]  /*0d40*/  BRA.U UP0, `(.L_x_12) ;  /* 0xfffffffd00e47547 */ /* 0x000fea000b83ffff */
.L_x_9:
[----:B----4-:R-:W0:Y:S02]  /*0d50*/  LDC.64 R4, c[0x0][0x388] ;  /* 0x0000e200ff047b82 */ /* 0x010e240000000a00 */
[----:B0-----:R-:W-:-:S05]  /*0d60*/  IMAD.WIDE.U32 R4, R0, 0x8, R4 ;  /* 0x0000000800047825 */ /* 0x001fca00078e0004 */
[----:B------:R-:W-:Y:S01]  /*0d70*/  STG.E.64 desc[UR10][R4.64], R2 ;  /* 0x0000000204007986 */ /* 0x000fe2000c101b0a */
[----:B------:R-:W-:Y:S05]  /*0d80*/  EXIT ;  /* 0x000000000000794d */ /* 0x000fea0003800000 */
.L_x_13:
        /* <DEDUP_REMOVED lines=15> */
.L_x_15:


//--------------------- .nv.shared._Z11gemm_kernelPKfS0_Pfiii --------------------------
	.section	.nv.shared._Z11gemm_kernelPKfS0_Pfiii,"aw",@nobits
	.sectionflags	@""
	.align	4
.nv.shared._Z11gemm_kernelPKfS0_Pfiii:
	.zero		9216


//--------------------- .nv.shared.reserved.0     --------------------------
	.section	.nv.shared.reserved.0,"aw",@nobits
	.weak		__nv_reservedSMEM_offset_0_alias
	.size		__nv_reservedSMEM_offset_0_alias, 0, 64
	.other		__nv_reservedSMEM_offset_0_alias,@"STO_CUDA_RESERVED_SHARED STV_DEFAULT"
__nv_reservedSMEM_offset_0_alias:
	.zero		0
	.zero		64


//--------------------- .nv.shared._Z21bandwidth_read_kernelPK7Vec4U32Pmmi --------------------------
	.section	.nv.shared._Z21bandwidth_read_kernelPK7Vec4U32Pmmi,"aw",@nobits
	.sectionflags	@""
	.align	8
.nv.shared._Z21bandwidth_read_kernelPK7Vec4U32Pmmi:
	.zero		3072


//--------------------- .nv.constant0._Z11gemm_kernelPKfS0_Pfiii --------------------------
	.section	.nv.constant0._Z11gemm_kernelPKfS0_Pfiii,"a",@progbits
	.sectionflags	@""
	.align	4
.nv.constant0._Z11gemm_kernelPKfS0_Pfiii:
	.zero		932


//--------------------- .nv.constant0._Z21bandwidth_read_kernelPK7Vec4U32Pmmi --------------------------
	.section	.nv.constant0._Z21bandwidth_read_kernelPK7Vec4U32Pmmi,"a",@progbits
	.sectionflags	@""
	.align	4
.nv.constant0._Z21bandwidth_read_kernelPK7Vec4U32Pmmi:
	.zero		924


//--------------------- SYMBOLS --------------------------

	.type		.nv.reservedSmem.offset0,@object
	.size		.nv.reservedSmem.offset0,0x4
	.type		.nv.reservedSmem.cap,@object
	.size		.nv.reservedSmem.cap,0x4
